	.target	sm_90a

	.elftype	@"ET_EXEC"


//--------------------- .note.nv.tkinfo           --------------------------
	.section	.note.nv.tkinfo,"",@"SHT_NOTE"
	.sectionflags	@"SHF_NOTE_NV_TKINFO"
	.tkinfo
        /*0018*/ 	.word	0x00000002
        /*0030*/ 	.string	""
        /*0030*/ 	.string	"ptxas"
        /*0030*/ 	.string	"Cuda compilation tools, release 13.0, V13.0.88"
        /*0030*/ 	.string	"Build cuda_13.0.r13.0/compiler.36424714_0"
        /*0030*/ 	.string	"-arch sm_90a -m 64 "



//--------------------- .note.nv.cuinfo           --------------------------
	.section	.note.nv.cuinfo,"",@"SHT_NOTE"
	.sectionflags	@"SHF_NOTE_NV_CUINFO"
        /*0018*/ 	.short	0x0002
        /*001a*/ 	.short	0x005a
        /*001c*/ 	.short	0x0082
	.zero		2


//--------------------- .nv.info                  --------------------------
	.section	.nv.info,"",@"SHT_CUDA_INFO"
	.align	4


	//----- nvinfo : EIATTR_REGCOUNT
	.align		4
        /*0000*/ 	.byte	0x04, 0x2f
        /*0002*/ 	.short	(.L_15 - .L_14)
	.align		4
.L_14:
        /*0004*/ 	.word	index@(_ZN7cutlass13device_kernelINS_4gemm6kernel13GemmUniversalIN4cute5tupleIJiiiiEEENS1_10collective13CollectiveMmaINS1_34MainloopSm90TmaGmmaWarpSpecializedILi9ENS5_IJNS4_1CILi4EEENSA_ILi2EEENSA_ILi1EEEEEENS1_32KernelTmaWarpSpecializedPingpongEEENS5_IJNSA_ILi64EEENSA_ILi128EEENSA_ILi32EEEEEEfNS5_IJlSD_lEEEfSL_NS4_8TiledMMAINS4_8MMA_AtomIJNS4_4SM904GMMA30MMA_64x128x8_F32TF32TF32_SS_TNILNSP_7ScaleInE1ELSR_1EEEEEENS4_6LayoutINS5_IJSD_SD_SD_EEENS5_IJNSA_ILi0EEESW_SW_EEEEENS5_IJNS4_10UnderscoreESZ_SZ_EEEEENS4_23SM90_TMA_LOAD_MULTICASTENS4_14ComposedLayoutINS4_7SwizzleILi3ELi4ELi3EEENS4_18smem_ptr_flag_bitsILi32EEENSU_INS5_IJNSA_ILi8EEESJ_EEENS5_IJSJ_SD_EEEEEEEvNS4_8identityES12_S1C_vS1D_EENS_8epilogue10collective6detail29Sm90TmaWarpSpecializedAdapterINS1G_15DefaultEpilogueIfSL_SL_NS1F_6thread17LinearCombinationIfLi1EffLNS1K_9ScaleType4KindE0ELNS_15FloatRoundStyleE2EfEENS1_15EpilogueDefaultEEEEEvvEEEEvNT_6ParamsE)
        /*0008*/ 	.word	0x000000a8


	//----- nvinfo : EIATTR_FRAME_SIZE
	.align		4
.L_15:
        /*000c*/ 	.byte	0x04, 0x11
        /*000e*/ 	.short	(.L_17 - .L_16)
	.align		4
.L_16:
        /*0010*/ 	.word	index@(_ZN7cutlass13device_kernelINS_4gemm6kernel13GemmUniversalIN4cute5tupleIJiiiiEEENS1_10collective13CollectiveMmaINS1_34MainloopSm90TmaGmmaWarpSpecializedILi9ENS5_IJNS4_1CILi4EEENSA_ILi2EEENSA_ILi1EEEEEENS1_32KernelTmaWarpSpecializedPingpongEEENS5_IJNSA_ILi64EEENSA_ILi128EEENSA_ILi32EEEEEEfNS5_IJlSD_lEEEfSL_NS4_8TiledMMAINS4_8MMA_AtomIJNS4_4SM904GMMA30MMA_64x128x8_F32TF32TF32_SS_TNILNSP_7ScaleInE1ELSR_1EEEEEENS4_6LayoutINS5_IJSD_SD_SD_EEENS5_IJNSA_ILi0EEESW_SW_EEEEENS5_IJNS4_10UnderscoreESZ_SZ_EEEEENS4_23SM90_TMA_LOAD_MULTICASTENS4_14ComposedLayoutINS4_7SwizzleILi3ELi4ELi3EEENS4_18smem_ptr_flag_bitsILi32EEENSU_INS5_IJNSA_ILi8EEESJ_EEENS5_IJSJ_SD_EEEEEEEvNS4_8identityES12_S1C_vS1D_EENS_8epilogue10collective6detail29Sm90TmaWarpSpecializedAdapterINS1G_15DefaultEpilogueIfSL_SL_NS1F_6thread17LinearCombinationIfLi1EffLNS1K_9ScaleType4KindE0ELNS_15FloatRoundStyleE2EfEENS1_15EpilogueDefaultEEEEEvvEEEEvNT_6ParamsE)
        /*0014*/ 	.word	0x00000008


	//----- nvinfo : EIATTR_MIN_STACK_SIZE
	.align		4
.L_17:
        /*0018*/ 	.byte	0x04, 0x12
        /*001a*/ 	.short	(.L_19 - .L_18)
	.align		4
.L_18:
        /*001c*/ 	.word	index@(_ZN7cutlass13device_kernelINS_4gemm6kernel13GemmUniversalIN4cute5tupleIJiiiiEEENS1_10collective13CollectiveMmaINS1_34MainloopSm90TmaGmmaWarpSpecializedILi9ENS5_IJNS4_1CILi4EEENSA_ILi2EEENSA_ILi1EEEEEENS1_32KernelTmaWarpSpecializedPingpongEEENS5_IJNSA_ILi64EEENSA_ILi128EEENSA_ILi32EEEEEEfNS5_IJlSD_lEEEfSL_NS4_8TiledMMAINS4_8MMA_AtomIJNS4_4SM904GMMA30MMA_64x128x8_F32TF32TF32_SS_TNILNSP_7ScaleInE1ELSR_1EEEEEENS4_6LayoutINS5_IJSD_SD_SD_EEENS5_IJNSA_ILi0EEESW_SW_EEEEENS5_IJNS4_10UnderscoreESZ_SZ_EEEEENS4_23SM90_TMA_LOAD_MULTICASTENS4_14ComposedLayoutINS4_7SwizzleILi3ELi4ELi3EEENS4_18smem_ptr_flag_bitsILi32EEENSU_INS5_IJNSA_ILi8EEESJ_EEENS5_IJSJ_SD_EEEEEEEvNS4_8identityES12_S1C_vS1D_EENS_8epilogue10collective6detail29Sm90TmaWarpSpecializedAdapterINS1G_15DefaultEpilogueIfSL_SL_NS1F_6thread17LinearCombinationIfLi1EffLNS1K_9ScaleType4KindE0ELNS_15FloatRoundStyleE2EfEENS1_15EpilogueDefaultEEEEEvvEEEEvNT_6ParamsE)
        /*0020*/ 	.word	0x00000008
.L_19:


//--------------------- .nv.compat                --------------------------
	.section	.nv.compat,"",@"SHT_CUDA_COMPAT_INFO"
	.align	4
        /*0000*/ 	.byte	0x02, 0x09, 0x01, 0x00, 0x02, 0x02, 0x04, 0x00, 0x02, 0x05, 0x05, 0x00, 0x03, 0x07, 0x01, 0x01
        /*0010*/ 	.byte	0x02, 0x03, 0x01, 0x00, 0x02, 0x06, 0x01, 0x00, 0x04, 0x0b, 0x08, 0x00, 0x00, 0x00, 0x00, 0x00
        /*0020*/ 	.byte	0x00, 0x00, 0x00, 0x00


//--------------------- .nv.info._ZN7cutlass13device_kernelINS_4gemm6kernel13GemmUniversalIN4cute5tupleIJiiiiEEENS1_10collective13CollectiveMmaINS1_34MainloopSm90TmaGmmaWarpSpecializedILi9ENS5_IJNS4_1CILi4EEENSA_ILi2EEENSA_ILi1EEEEEENS1_32KernelTmaWarpSpecializedPingpongEEENS5_IJNSA_ILi64EEENSA_ILi128EEENSA_ILi32EEEEEEfNS5_IJlSD_lEEEfSL_NS4_8TiledMMAINS4_8MMA_AtomIJNS4_4SM904GMMA30MMA_64x128x8_F32TF32TF32_SS_TNILNSP_7ScaleInE1ELSR_1EEEEEENS4_6LayoutINS5_IJSD_SD_SD_EEENS5_IJNSA_ILi0EEESW_SW_EEEEENS5_IJNS4_10UnderscoreESZ_SZ_EEEEENS4_23SM90_TMA_LOAD_MULTICASTENS4_14ComposedLayoutINS4_7SwizzleILi3ELi4ELi3EEENS4_18smem_ptr_flag_bitsILi32EEENSU_INS5_IJNSA_ILi8EEESJ_EEENS5_IJSJ_SD_EEEEEEEvNS4_8identityES12_S1C_vS1D_EENS_8epilogue10collective6detail29Sm90TmaWarpSpecializedAdapterINS1G_15DefaultEpilogueIfSL_SL_NS1F_6thread17LinearCombinationIfLi1EffLNS1K_9ScaleType4KindE0ELNS_15FloatRoundStyleE2EfEENS1_15EpilogueDefaultEEEEEvvEEEEvNT_6ParamsE --------------------------
	.section	.nv.info._ZN7cutlass13device_kernelINS_4gemm6kernel13GemmUniversalIN4cute5tupleIJiiiiEEENS1_10collective13CollectiveMmaINS1_34MainloopSm90TmaGmmaWarpSpecializedILi9ENS5_IJNS4_1CILi4EEENSA_ILi2EEENSA_ILi1EEEEEENS1_32KernelTmaWarpSpecializedPingpongEEENS5_IJNSA_ILi64EEENSA_ILi128EEENSA_ILi32EEEEEEfNS5_IJlSD_lEEEfSL_NS4_8TiledMMAINS4_8MMA_AtomIJNS4_4SM904GMMA30MMA_64x128x8_F32TF32TF32_SS_TNILNSP_7ScaleInE1ELSR_1EEEEEENS4_6LayoutINS5_IJSD_SD_SD_EEENS5_IJNSA_ILi0EEESW_SW_EEEEENS5_IJNS4_10UnderscoreESZ_SZ_EEEEENS4_23SM90_TMA_LOAD_MULTICASTENS4_14ComposedLayoutINS4_7SwizzleILi3ELi4ELi3EEENS4_18smem_ptr_flag_bitsILi32EEENSU_INS5_IJNSA_ILi8EEESJ_EEENS5_IJSJ_SD_EEEEEEEvNS4_8identityES12_S1C_vS1D_EENS_8epilogue10collective6detail29Sm90TmaWarpSpecializedAdapterINS1G_15DefaultEpilogueIfSL_SL_NS1F_6thread17LinearCombinationIfLi1EffLNS1K_9ScaleType4KindE0ELNS_15FloatRoundStyleE2EfEENS1_15EpilogueDefaultEEEEEvvEEEEvNT_6ParamsE,"",@"SHT_CUDA_INFO"
	.sectionflags	@""
	.align	4


	//----- nvinfo : EIATTR_CUDA_API_VERSION
	.align		4
        /*0000*/ 	.byte	0x04, 0x37
        /*0002*/ 	.short	(.L_21 - .L_20)
.L_20:
        /*0004*/ 	.word	0x00000082


	//----- nvinfo : EIATTR_KPARAM_INFO
	.align		4
.L_21:
        /*0008*/ 	.byte	0x04, 0x17
        /*000a*/ 	.short	(.L_23 - .L_22)
.L_22:
        /*000c*/ 	.word	0x00000000
        /*0010*/ 	.short	0x0000
        /*0012*/ 	.short	0x0070
        /*0014*/ 	.byte	0x00, 0xf0, 0x01, 0x10


	//----- nvinfo : EIATTR_SPARSE_MMA_MASK
	.align		4
.L_23:
        /*0018*/ 	.byte	0x03, 0x50
        /*001a*/ 	.short	0x0000


	//----- nvinfo : EIATTR_MAXREG_COUNT
	.align		4
        /*001c*/ 	.byte	0x03, 0x1b
        /*001e*/ 	.short	0x00a8


	//----- nvinfo : EIATTR_NUM_BARRIERS
	.align		4
        /*0020*/ 	.byte	0x02, 0x4c
        /*0022*/ 	.byte	0x01
	.zero		1


	//----- nvinfo : EIATTR_EXTERNS
	.align		4
        /*0024*/ 	.byte	0x04, 0x0f
        /*0026*/ 	.short	(.L_25 - .L_24)


	//   ....[0]....
	.align		4
.L_24:
        /*0028*/ 	.word	index@(__assertfail)


	//----- nvinfo : EIATTR_ANNOTATIONS
	.align		4
.L_25:
        /*002c*/ 	.byte	0x04, 0x55
        /*002e*/ 	.short	(.L_27 - .L_26)


	//   ....[0]....
.L_26:
        /*0030*/ 	.word	0x00000001
        /*0034*/ 	.byte	0xa0, 0x0e, 0x00, 0x00, 0x01, 0x00, 0x00, 0x00, 0x50, 0x15, 0x00, 0x00, 0x01, 0x00, 0x00, 0x00
        /*0044*/ 	.byte	0x30, 0x58, 0x00, 0x00, 0x01, 0x00, 0x00, 0x00, 0xb0, 0x65, 0x00, 0x00


	//----- nvinfo : EIATTR_MERCURY_ISA_VERSION
	.align		4
.L_27:
        /*0050*/ 	.byte	0x03, 0x5f
        /*0052*/ 	.short	0x0101


	//----- nvinfo : EIATTR_INT_WARP_WIDE_INSTR_OFFSETS
	.align		4
        /*0054*/ 	.byte	0x04, 0x31
        /*0056*/ 	.short	(.L_29 - .L_28)


	//   ....[0]....
.L_28:
        /*0058*/ 	.word	0x000005d0


	//   ....[1]....
        /*005c*/ 	.word	0x00000670


	//   ....[2]....
        /*0060*/ 	.word	0x00000690


	//   ....[3]....
        /*0064*/ 	.word	0x000006a0


	//   ....[4]....
        /*0068*/ 	.word	0x000006f0


	//   ....[5]....
        /*006c*/ 	.word	0x00000710


	//   ....[6]....
        /*0070*/ 	.word	0x00000860


	//   ....[7]....
        /*0074*/ 	.word	0x000008a0


	//   ....[8]....
        /*0078*/ 	.word	0x00002210


	//----- nvinfo : EIATTR_COOP_GROUP_MASK_REGIDS
	.align		4
.L_29:
        /*007c*/ 	.byte	0x04, 0x29
        /*007e*/ 	.short	(.L_31 - .L_30)


	//   ....[0]....
.L_30:
        /*0080*/ 	.word	0xffffffff


	//   ....[1]....
        /*0084*/ 	.word	0xffffffff


	//   ....[2]....
        /*0088*/ 	.word	0xffffffff


	//   ....[3]....
        /*008c*/ 	.word	0xffffffff


	//   ....[4]....
        /*0090*/ 	.word	0xffffffff


	//   ....[5]....
        /*0094*/ 	.word	0xffffffff


	//   ....[6]....
        /*0098*/ 	.word	0xffffffff


	//----- nvinfo : EIATTR_COOP_GROUP_INSTR_OFFSETS
	.align		4
.L_31:
        /*009c*/ 	.byte	0x04, 0x28
        /*009e*/ 	.short	(.L_33 - .L_32)


	//   ....[0]....
.L_32:
        /*00a0*/ 	.word	0x00000070


	//   ....[1]....
        /*00a4*/ 	.word	0x00000080


	//   ....[2]....
        /*00a8*/ 	.word	0x00000140


	//   ....[3]....
        /*00ac*/ 	.word	0x000003a0


	//   ....[4]....
        /*00b0*/ 	.word	0x000003e0


	//   ....[5]....
        /*00b4*/ 	.word	0x00000420


	//   ....[6]....
        /*00b8*/ 	.word	0x00000a50


	//----- nvinfo : EIATTR_REG_RECONFIG
	.align		4
.L_33:
        /*00bc*/ 	.byte	0x01, 0x54
	.zero		2


	//----- nvinfo : EIATTR_SYSCALL_OFFSETS
	.align		4
        /*00c0*/ 	.byte	0x04, 0x46
        /*00c2*/ 	.short	(.L_35 - .L_34)


	//   ....[0]....
.L_34:
        /*00c4*/ 	.word	0x000019c0


	//----- nvinfo : EIATTR_MBARRIER_INSTR_OFFSETS
	.align		4
.L_35:
        /*00c8*/ 	.byte	0x04, 0x39
        /*00ca*/ 	.short	(.L_37 - .L_36)


	//   ....[0]....
.L_36:
        /*00cc*/ 	.word	0x00000260
        /*00d0*/ 	.word	0x000000ff
        /*00d4*/ 	.word	0x00000000
        /*00d8*/ 	.short	0x0100
        /*00da*/ 	.byte	0x08
	.zero		1


	//   ....[1]....
        /*00dc*/ 	.word	0x00000270
        /*00e0*/ 	.word	0x000000ff
        /*00e4*/ 	.word	0x00000048
        /*00e8*/ 	.short	0x0100
        /*00ea*/ 	.byte	0x08
	.zero		1


	//   ....[2]....
        /*00ec*/ 	.word	0x00000280
        /*00f0*/ 	.word	0x000000ff
        /*00f4*/ 	.word	0x00000008
        /*00f8*/ 	.short	0x0100
        /*00fa*/ 	.byte	0x08
	.zero		1


	//   ....[3]....
        /*00fc*/ 	.word	0x00000290
        /*0100*/ 	.word	0x000000ff
        /*0104*/ 	.word	0x00000050
        /*0108*/ 	.short	0x0100
        /*010a*/ 	.byte	0x08
	.zero		1


	//   ....[4]....
        /*010c*/ 	.word	0x000002a0
        /*0110*/ 	.word	0x000000ff
        /*0114*/ 	.word	0x00000010
        /*0118*/ 	.short	0x0100
        /*011a*/ 	.byte	0x08
	.zero		1


	//   ....[5]....
        /*011c*/ 	.word	0x000002b0
        /*0120*/ 	.word	0x000000ff
        /*0124*/ 	.word	0x00000058
        /*0128*/ 	.short	0x0100
        /*012a*/ 	.byte	0x08
	.zero		1


	//   ....[6]....
        /*012c*/ 	.word	0x000002c0
        /*0130*/ 	.word	0x000000ff
        /*0134*/ 	.word	0x00000018
        /*0138*/ 	.short	0x0100
        /*013a*/ 	.byte	0x08
	.zero		1


	//   ....[7]....
        /*013c*/ 	.word	0x000002d0
        /*0140*/ 	.word	0x000000ff
        /*0144*/ 	.word	0x00000060
        /*0148*/ 	.short	0x0100
        /*014a*/ 	.byte	0x08
	.zero		1


	//   ....[8]....
        /*014c*/ 	.word	0x000002e0
        /*0150*/ 	.word	0x000000ff
        /*0154*/ 	.word	0x00000020
        /*0158*/ 	.short	0x0100
        /*015a*/ 	.byte	0x08
	.zero		1


	//   ....[9]....
        /*015c*/ 	.word	0x000002f0
        /*0160*/ 	.word	0x000000ff
        /*0164*/ 	.word	0x00000068
        /*0168*/ 	.short	0x0100
        /*016a*/ 	.byte	0x08
	.zero		1


	//   ....[10]....
        /*016c*/ 	.word	0x00000300
        /*0170*/ 	.word	0x000000ff
        /*0174*/ 	.word	0x00000028
        /*0178*/ 	.short	0x0100
        /*017a*/ 	.byte	0x08
	.zero		1


	//   ....[11]....
        /*017c*/ 	.word	0x00000310
        /*0180*/ 	.word	0x000000ff
        /*0184*/ 	.word	0x00000070
        /*0188*/ 	.short	0x0100
        /*018a*/ 	.byte	0x08
	.zero		1


	//   ....[12]....
        /*018c*/ 	.word	0x00000320
        /*0190*/ 	.word	0x000000ff
        /*0194*/ 	.word	0x00000030
        /*0198*/ 	.short	0x0100
        /*019a*/ 	.byte	0x08
	.zero		1


	//   ....[13]....
        /*019c*/ 	.word	0x00000330
        /*01a0*/ 	.word	0x000000ff
        /*01a4*/ 	.word	0x00000078
        /*01a8*/ 	.short	0x0100
        /*01aa*/ 	.byte	0x08
	.zero		1


	//   ....[14]....
        /*01ac*/ 	.word	0x00000340
        /*01b0*/ 	.word	0x000000ff
        /*01b4*/ 	.word	0x00000038
        /*01b8*/ 	.short	0x0100
        /*01ba*/ 	.byte	0x08
	.zero		1


	//   ....[15]....
        /*01bc*/ 	.word	0x00000350
        /*01c0*/ 	.word	0x000000ff
        /*01c4*/ 	.word	0x00000080
        /*01c8*/ 	.short	0x0100
        /*01ca*/ 	.byte	0x08
	.zero		1


	//   ....[16]....
        /*01cc*/ 	.word	0x00000360
        /*01d0*/ 	.word	0x000000ff
        /*01d4*/ 	.word	0x00000040
        /*01d8*/ 	.short	0x0100
        /*01da*/ 	.byte	0x08
	.zero		1


	//   ....[17]....
        /*01dc*/ 	.word	0x00000370
        /*01e0*/ 	.word	0x000000ff
        /*01e4*/ 	.word	0x00000088
        /*01e8*/ 	.short	0x0100
        /*01ea*/ 	.byte	0x08
	.zero		1


	//   ....[18]....
        /*01ec*/ 	.word	0x000008d0
        /*01f0*/ 	.word	0x000000ff
        /*01f4*/ 	.word	0x000000c0
        /*01f8*/ 	.short	0x0100
        /*01fa*/ 	.byte	0x08
	.zero		1


	//   ....[19]....
        /*01fc*/ 	.word	0x00000970
        /*0200*/ 	.word	0x000000ff
        /*0204*/ 	.word	0x000000c8
        /*0208*/ 	.short	0x0100
        /*020a*/ 	.byte	0x08
	.zero		1


	//   ....[20]....
        /*020c*/ 	.word	0x000009d0
        /*0210*/ 	.word	0x000000ff
        /*0214*/ 	.word	0x000000a0
        /*0218*/ 	.short	0x0100
        /*021a*/ 	.byte	0x09
	.zero		1


	//   ....[21]....
        /*021c*/ 	.word	0x000009e0
        /*0220*/ 	.word	0x000000ff
        /*0224*/ 	.word	0x000000a8
        /*0228*/ 	.short	0x0100
        /*022a*/ 	.byte	0x09
	.zero		1


	//   ....[22]....
        /*022c*/ 	.word	0x000009f0
        /*0230*/ 	.word	0x000000ff
        /*0234*/ 	.word	0x000000b0
        /*0238*/ 	.short	0x0100
        /*023a*/ 	.byte	0x09
	.zero		1


	//   ....[23]....
        /*023c*/ 	.word	0x00000a00
        /*0240*/ 	.word	0x000000ff
        /*0244*/ 	.word	0x000000b8
        /*0248*/ 	.short	0x0100
        /*024a*/ 	.byte	0x09
	.zero		1


	//   ....[24]....
        /*024c*/ 	.word	0x00001880
        /*0250*/ 	.word	0x000000ff
        /*0254*/ 	.word	0xfffffff8
        /*0258*/ 	.short	0x010a
        /*025a*/ 	.byte	0x2b
	.zero		1


	//   ....[25]....
        /*025c*/ 	.word	0x00001a40
        /*0260*/ 	.word	0x00000003
        /*0264*/ 	.word	0x00000000
        /*0268*/ 	.short	0x010a
        /*026a*/ 	.byte	0x3f
	.zero		1


	//   ....[26]....
        /*026c*/ 	.word	0x00001aa0
        /*0270*/ 	.word	0x00000003
        /*0274*/ 	.word	0x00000000
        /*0278*/ 	.short	0x010a
        /*027a*/ 	.byte	0x3f
	.zero		1


	//   ....[27]....
        /*027c*/ 	.word	0x00001e00
        /*0280*/ 	.word	0x000000ff
        /*0284*/ 	.word	0x00000000
        /*0288*/ 	.short	0x010a
        /*028a*/ 	.byte	0x04
	.zero		1


	//   ....[28]....
        /*028c*/ 	.word	0x00001e40
        /*0290*/ 	.word	0x000000ff
        /*0294*/ 	.word	0x00000000
        /*0298*/ 	.short	0x010a
        /*029a*/ 	.byte	0x04
	.zero		1


	//   ....[29]....
        /*029c*/ 	.word	0x000020a0
        /*02a0*/ 	.word	0x00000005
        /*02a4*/ 	.word	0x00000000
        /*02a8*/ 	.short	0x0101
        /*02aa*/ 	.byte	0x3f
	.zero		1


	//   ....[30]....
        /*02ac*/ 	.word	0x000021b0
        /*02b0*/ 	.word	0x00000003
        /*02b4*/ 	.word	0x00000000
        /*02b8*/ 	.short	0x0101
        /*02ba*/ 	.byte	0x2e
	.zero		1


	//   ....[31]....
        /*02bc*/ 	.word	0x000022b0
        /*02c0*/ 	.word	0x00000003
        /*02c4*/ 	.word	0x00000000
        /*02c8*/ 	.short	0x0101
        /*02ca*/ 	.byte	0x3f
	.zero		1


	//   ....[32]....
        /*02cc*/ 	.word	0x00002330
        /*02d0*/ 	.word	0x000000ff
        /*02d4*/ 	.word	0x00000008
        /*02d8*/ 	.short	0x010a
        /*02da*/ 	.byte	0x2b
	.zero		1


	//   ....[33]....
        /*02dc*/ 	.word	0x00005870
        /*02e0*/ 	.word	0x00000000
        /*02e4*/ 	.word	0x00000000
        /*02e8*/ 	.short	0x0101
        /*02ea*/ 	.byte	0x2e
	.zero		1


	//   ....[34]....
        /*02ec*/ 	.word	0x000062d0
        /*02f0*/ 	.word	0x0000000b
        /*02f4*/ 	.word	0x00000048
        /*02f8*/ 	.short	0x010a
        /*02fa*/ 	.byte	0x3f
	.zero		1


	//   ....[35]....
        /*02fc*/ 	.word	0x000066e0
        /*0300*/ 	.word	0x00000006
        /*0304*/ 	.word	0x000000c8
        /*0308*/ 	.short	0x0101
        /*030a*/ 	.byte	0x3f
	.zero		1


	//   ....[36]....
        /*030c*/ 	.word	0x00006e00
        /*0310*/ 	.word	0x00000007
        /*0314*/ 	.word	0x00000000
        /*0318*/ 	.short	0x010a
        /*031a*/ 	.byte	0x3f
	.zero		1


	//   ....[37]....
        /*031c*/ 	.word	0x00006e80
        /*0320*/ 	.word	0x00000006
        /*0324*/ 	.word	0x00000000
        /*0328*/ 	.short	0x010a
        /*032a*/ 	.byte	0x3f
	.zero		1


	//   ....[38]....
        /*032c*/ 	.word	0x00006f10
        /*0330*/ 	.word	0x00000007
        /*0334*/ 	.word	0x00000000
        /*0338*/ 	.short	0x010a
        /*033a*/ 	.byte	0x3f
	.zero		1


	//   ....[39]....
        /*033c*/ 	.word	0x00006fa0
        /*0340*/ 	.word	0x00000006
        /*0344*/ 	.word	0x00000000
        /*0348*/ 	.short	0x010a
        /*034a*/ 	.byte	0x3f
	.zero		1


	//   ....[40]....
        /*034c*/ 	.word	0x00007030
        /*0350*/ 	.word	0x00000007
        /*0354*/ 	.word	0x00000000
        /*0358*/ 	.short	0x010a
        /*035a*/ 	.byte	0x3f
	.zero		1


	//   ....[41]....
        /*035c*/ 	.word	0x000070c0
        /*0360*/ 	.word	0x00000006
        /*0364*/ 	.word	0x00000000
        /*0368*/ 	.short	0x010a
        /*036a*/ 	.byte	0x3f
	.zero		1


	//   ....[42]....
        /*036c*/ 	.word	0x00007150
        /*0370*/ 	.word	0x00000007
        /*0374*/ 	.word	0x00000000
        /*0378*/ 	.short	0x010a
        /*037a*/ 	.byte	0x3f
	.zero		1


	//   ....[43]....
        /*037c*/ 	.word	0x000071e0
        /*0380*/ 	.word	0x00000006
        /*0384*/ 	.word	0x00000000
        /*0388*/ 	.short	0x010a
        /*038a*/ 	.byte	0x3f
	.zero		1


	//   ....[44]....
        /*038c*/ 	.word	0x00007270
        /*0390*/ 	.word	0x00000005
        /*0394*/ 	.word	0x00000000
        /*0398*/ 	.short	0x010a
        /*039a*/ 	.byte	0x3f
	.zero		1


	//   ....[45]....
        /*039c*/ 	.word	0x000072e0
        /*03a0*/ 	.word	0x00000003
        /*03a4*/ 	.word	0xfffffff8
        /*03a8*/ 	.short	0x010a
        /*03aa*/ 	.byte	0x3f
	.zero		1


	//   ....[46]....
        /*03ac*/ 	.word	0x00007330
        /*03b0*/ 	.word	0x00000003
        /*03b4*/ 	.word	0x00000000
        /*03b8*/ 	.short	0x010a
        /*03ba*/ 	.byte	0x3f
	.zero		1


	//   ....[47]....
        /*03bc*/ 	.word	0x00007390
        /*03c0*/ 	.word	0x00000005
        /*03c4*/ 	.word	0x00000000
        /*03c8*/ 	.short	0x010a
        /*03ca*/ 	.byte	0x3f
	.zero		1


	//   ....[48]....
        /*03cc*/ 	.word	0x000073f0
        /*03d0*/ 	.word	0x00000003
        /*03d4*/ 	.word	0x00000008
        /*03d8*/ 	.short	0x010a
        /*03da*/ 	.byte	0x3f
	.zero		1


	//   ....[49]....
        /*03dc*/ 	.word	0x000074c0
        /*03e0*/ 	.word	0x0000000b
        /*03e4*/ 	.word	0x00000048
        /*03e8*/ 	.short	0x010a
        /*03ea*/ 	.byte	0x3f
	.zero		1


	//   ....[50]....
        /*03ec*/ 	.word	0x00007590
        /*03f0*/ 	.word	0x00000007
        /*03f4*/ 	.word	0x00000000
        /*03f8*/ 	.short	0x010a
        /*03fa*/ 	.byte	0x3f
	.zero		1


	//   ....[51]....
        /*03fc*/ 	.word	0x000075e0
        /*0400*/ 	.word	0x00000006
        /*0404*/ 	.word	0x00000000
        /*0408*/ 	.short	0x010a
        /*040a*/ 	.byte	0x3f
	.zero		1


	//   ....[52]....
        /*040c*/ 	.word	0x00007630
        /*0410*/ 	.word	0x00000007
        /*0414*/ 	.word	0x00000000
        /*0418*/ 	.short	0x010a
        /*041a*/ 	.byte	0x3f
	.zero		1


	//   ....[53]....
        /*041c*/ 	.word	0x00007680
        /*0420*/ 	.word	0x00000006
        /*0424*/ 	.word	0x00000000
        /*0428*/ 	.short	0x010a
        /*042a*/ 	.byte	0x3f
	.zero		1


	//   ....[54]....
        /*042c*/ 	.word	0x000076d0
        /*0430*/ 	.word	0x00000007
        /*0434*/ 	.word	0x00000000
        /*0438*/ 	.short	0x010a
        /*043a*/ 	.byte	0x3f
	.zero		1


	//   ....[55]....
        /*043c*/ 	.word	0x00007720
        /*0440*/ 	.word	0x00000006
        /*0444*/ 	.word	0x00000000
        /*0448*/ 	.short	0x010a
        /*044a*/ 	.byte	0x3f
	.zero		1


	//   ....[56]....
        /*044c*/ 	.word	0x00007770
        /*0450*/ 	.word	0x00000007
        /*0454*/ 	.word	0x00000000
        /*0458*/ 	.short	0x010a
        /*045a*/ 	.byte	0x3f
	.zero		1


	//   ....[57]....
        /*045c*/ 	.word	0x000077c0
        /*0460*/ 	.word	0x00000006
        /*0464*/ 	.word	0x00000000
        /*0468*/ 	.short	0x010a
        /*046a*/ 	.byte	0x3f
	.zero		1


	//----- nvinfo : EIATTR_NUM_MBARRIERS
	.align		4
.L_37:
        /*046c*/ 	.byte	0x03, 0x38
        /*046e*/ 	.short	0x0018


	//----- nvinfo : EIATTR_EXIT_INSTR_OFFSETS
	.align		4
        /*0470*/ 	.byte	0x04, 0x1c
        /*0472*/ 	.short	(.L_39 - .L_38)


	//   ....[0]....
.L_38:
        /*0474*/ 	.word	0x000014e0


	//   ....[1]....
        /*0478*/ 	.word	0x00001540


	//   ....[2]....
        /*047c*/ 	.word	0x00005e90


	//   ....[3]....
        /*0480*/ 	.word	0x00005ec0


	//   ....[4]....
        /*0484*/ 	.word	0x000072c0


	//----- nvinfo : EIATTR_MAX_THREADS
	.align		4
.L_39:
        /*0488*/ 	.byte	0x04, 0x05
        /*048a*/ 	.short	(.L_41 - .L_40)
.L_40:
        /*048c*/ 	.word	0x00000180
        /*0490*/ 	.word	0x00000001
        /*0494*/ 	.word	0x00000001


	//----- nvinfo : EIATTR_CRS_STACK_SIZE
	.align		4
.L_41:
        /*0498*/ 	.byte	0x04, 0x1e
        /*049a*/ 	.short	(.L_43 - .L_42)
.L_42:
        /*049c*/ 	.word	0x00000000


	//----- nvinfo : EIATTR_CBANK_PARAM_SIZE
	.align		4
.L_43:
        /*04a0*/ 	.byte	0x03, 0x19
        /*04a2*/ 	.short	0x0470


	//----- nvinfo : EIATTR_PARAM_CBANK
	.align		4
        /*04a4*/ 	.byte	0x04, 0x0a
        /*04a6*/ 	.short	(.L_45 - .L_44)
	.align		4
.L_44:
        /*04a8*/ 	.word	index@(.nv.constant0._ZN7cutlass13device_kernelINS_4gemm6kernel13GemmUniversalIN4cute5tupleIJiiiiEEENS1_10collective13CollectiveMmaINS1_34MainloopSm90TmaGmmaWarpSpecializedILi9ENS5_IJNS4_1CILi4EEENSA_ILi2EEENSA_ILi1EEEEEENS1_32KernelTmaWarpSpecializedPingpongEEENS5_IJNSA_ILi64EEENSA_ILi128EEENSA_ILi32EEEEEEfNS5_IJlSD_lEEEfSL_NS4_8TiledMMAINS4_8MMA_AtomIJNS4_4SM904GMMA30MMA_64x128x8_F32TF32TF32_SS_TNILNSP_7ScaleInE1ELSR_1EEEEEENS4_6LayoutINS5_IJSD_SD_SD_EEENS5_IJNSA_ILi0EEESW_SW_EEEEENS5_IJNS4_10UnderscoreESZ_SZ_EEEEENS4_23SM90_TMA_LOAD_MULTICASTENS4_14ComposedLayoutINS4_7SwizzleILi3ELi4ELi3EEENS4_18smem_ptr_flag_bitsILi32EEENSU_INS5_IJNSA_ILi8EEESJ_EEENS5_IJSJ_SD_EEEEEEEvNS4_8identityES12_S1C_vS1D_EENS_8epilogue10collective6detail29Sm90TmaWarpSpecializedAdapterINS1G_15DefaultEpilogueIfSL_SL_NS1F_6thread17LinearCombinationIfLi1EffLNS1K_9ScaleType4KindE0ELNS_15FloatRoundStyleE2EfEENS1_15EpilogueDefaultEEEEEvvEEEEvNT_6ParamsE)
        /*04ac*/ 	.short	0x0210
        /*04ae*/ 	.short	0x0470


	//----- nvinfo : EIATTR_SW_WAR
	.align		4
.L_45:
        /*04b0*/ 	.byte	0x04, 0x36
        /*04b2*/ 	.short	(.L_47 - .L_46)
.L_46:
        /*04b4*/ 	.word	0x00000008
.L_47:


//--------------------- .nv.callgraph             --------------------------
	.section	.nv.callgraph,"",@"SHT_CUDA_CALLGRAPH"
	.align	4
	.sectionentsize	8
	.align		4
        /*0000*/ 	.word	0x00000000
	.align		4
        /*0004*/ 	.word	0xffffffff
	.align		4
        /*0008*/ 	.word	index@(_ZN7cutlass13device_kernelINS_4gemm6kernel13GemmUniversalIN4cute5tupleIJiiiiEEENS1_10collective13CollectiveMmaINS1_34MainloopSm90TmaGmmaWarpSpecializedILi9ENS5_IJNS4_1CILi4EEENSA_ILi2EEENSA_ILi1EEEEEENS1_32KernelTmaWarpSpecializedPingpongEEENS5_IJNSA_ILi64EEENSA_ILi128EEENSA_ILi32EEEEEEfNS5_IJlSD_lEEEfSL_NS4_8TiledMMAINS4_8MMA_AtomIJNS4_4SM904GMMA30MMA_64x128x8_F32TF32TF32_SS_TNILNSP_7ScaleInE1ELSR_1EEEEEENS4_6LayoutINS5_IJSD_SD_SD_EEENS5_IJNSA_ILi0EEESW_SW_EEEEENS5_IJNS4_10UnderscoreESZ_SZ_EEEEENS4_23SM90_TMA_LOAD_MULTICASTENS4_14ComposedLayoutINS4_7SwizzleILi3ELi4ELi3EEENS4_18smem_ptr_flag_bitsILi32EEENSU_INS5_IJNSA_ILi8EEESJ_EEENS5_IJSJ_SD_EEEEEEEvNS4_8identityES12_S1C_vS1D_EENS_8epilogue10collective6detail29Sm90TmaWarpSpecializedAdapterINS1G_15DefaultEpilogueIfSL_SL_NS1F_6thread17LinearCombinationIfLi1EffLNS1K_9ScaleType4KindE0ELNS_15FloatRoundStyleE2EfEENS1_15EpilogueDefaultEEEEEvvEEEEvNT_6ParamsE)
	.align		4
        /*000c*/ 	.word	index@(__assertfail)
	.align		4
        /*0010*/ 	.word	0x00000000
	.align		4
        /*0014*/ 	.word	0xfffffffe
	.align		4
        /*0018*/ 	.word	0x00000000
	.align		4
        /*001c*/ 	.word	0xfffffffd
	.align		4
        /*0020*/ 	.word	0x00000000
	.align		4
        /*0024*/ 	.word	0xfffffffc


//--------------------- .nv.constant4             --------------------------
	.section	.nv.constant4,"a",@progbits
	.align	8
	.align		8
.nv.constant4:
        /*0000*/ 	.dword	__assertfail
	.align		8
        /*0008*/ 	.dword	__unnamed_1
	.align		8
        /*0010*/ 	.dword	_ZN40_INTERNAL_f261b75e_4_k_cu_307dbf26_192344cuda3std3__45__cpo5beginE
	.align		8
        /*0018*/ 	.dword	_ZN40_INTERNAL_f261b75e_4_k_cu_307dbf26_192344cuda3std3__45__cpo3endE
	.align		8
        /*0020*/ 	.dword	_ZN40_INTERNAL_f261b75e_4_k_cu_307dbf26_192344cuda3std3__45__cpo6cbeginE
	.align		8
        /*0028*/ 	.dword	_ZN40_INTERNAL_f261b75e_4_k_cu_307dbf26_192344cuda3std3__45__cpo4cendE
	.align		8
        /*0030*/ 	.dword	_ZN40_INTERNAL_f261b75e_4_k_cu_307dbf26_192344cuda3std3__442_GLOBAL__N__f261b75e_4_k_cu_307dbf26_192346ignoreE
	.align		8
        /*0038*/ 	.dword	_ZN40_INTERNAL_f261b75e_4_k_cu_307dbf26_192344cuda3std3__419piecewise_constructE
	.align		8
        /*0040*/ 	.dword	_ZN40_INTERNAL_f261b75e_4_k_cu_307dbf26_192344cuda3std3__48in_placeE
	.align		8
        /*0048*/ 	.dword	_ZN40_INTERNAL_f261b75e_4_k_cu_307dbf26_192344cuda3std6ranges3__45__cpo4swapE
	.align		8
        /*0050*/ 	.dword	_ZN40_INTERNAL_f261b75e_4_k_cu_307dbf26_192344cuda3std6ranges3__45__cpo9iter_moveE
	.align		8
        /*0058*/ 	.dword	_ZN40_INTERNAL_f261b75e_4_k_cu_307dbf26_192344cute7productE
	.align		8
        /*0060*/ 	.dword	_ZN40_INTERNAL_f261b75e_4_k_cu_307dbf26_192344cute1_E
	.align		8
        /*0068*/ 	.dword	$str$22
	.align		8
        /*0070*/ 	.dword	$str$23


//--------------------- .text._ZN7cutlass13device_kernelINS_4gemm6kernel13GemmUniversalIN4cute5tupleIJiiiiEEENS1_10collective13CollectiveMmaINS1_34MainloopSm90TmaGmmaWarpSpecializedILi9ENS5_IJNS4_1CILi4EEENSA_ILi2EEENSA_ILi1EEEEEENS1_32KernelTmaWarpSpecializedPingpongEEENS5_IJNSA_ILi64EEENSA_ILi128EEENSA_ILi32EEEEEEfNS5_IJlSD_lEEEfSL_NS4_8TiledMMAINS4_8MMA_AtomIJNS4_4SM904GMMA30MMA_64x128x8_F32TF32TF32_SS_TNILNSP_7ScaleInE1ELSR_1EEEEEENS4_6LayoutINS5_IJSD_SD_SD_EEENS5_IJNSA_ILi0EEESW_SW_EEEEENS5_IJNS4_10UnderscoreESZ_SZ_EEEEENS4_23SM90_TMA_LOAD_MULTICASTENS4_14ComposedLayoutINS4_7SwizzleILi3ELi4ELi3EEENS4_18smem_ptr_flag_bitsILi32EEENSU_INS5_IJNSA_ILi8EEESJ_EEENS5_IJSJ_SD_EEEEEEEvNS4_8identityES12_S1C_vS1D_EENS_8epilogue10collective6detail29Sm90TmaWarpSpecializedAdapterINS1G_15DefaultEpilogueIfSL_SL_NS1F_6thread17LinearCombinationIfLi1EffLNS1K_9ScaleType4KindE0ELNS_15FloatRoundStyleE2EfEENS1_15EpilogueDefaultEEEEEvvEEEEvNT_6ParamsE --------------------------
	.section	.text._ZN7cutlass13device_kernelINS_4gemm6kernel13GemmUniversalIN4cute5tupleIJiiiiEEENS1_10collective13CollectiveMmaINS1_34MainloopSm90TmaGmmaWarpSpecializedILi9ENS5_IJNS4_1CILi4EEENSA_ILi2EEENSA_ILi1EEEEEENS1_32KernelTmaWarpSpecializedPingpongEEENS5_IJNSA_ILi64EEENSA_ILi128EEENSA_ILi32EEEEEEfNS5_IJlSD_lEEEfSL_NS4_8TiledMMAINS4_8MMA_AtomIJNS4_4SM904GMMA30MMA_64x128x8_F32TF32TF32_SS_TNILNSP_7ScaleInE1ELSR_1EEEEEENS4_6LayoutINS5_IJSD_SD_SD_EEENS5_IJNSA_ILi0EEESW_SW_EEEEENS5_IJNS4_10UnderscoreESZ_SZ_EEEEENS4_23SM90_TMA_LOAD_MULTICASTENS4_14ComposedLayoutINS4_7SwizzleILi3ELi4ELi3EEENS4_18smem_ptr_flag_bitsILi32EEENSU_INS5_IJNSA_ILi8EEESJ_EEENS5_IJSJ_SD_EEEEEEEvNS4_8identityES12_S1C_vS1D_EENS_8epilogue10collective6detail29Sm90TmaWarpSpecializedAdapterINS1G_15DefaultEpilogueIfSL_SL_NS1F_6thread17LinearCombinationIfLi1EffLNS1K_9ScaleType4KindE0ELNS_15FloatRoundStyleE2EfEENS1_15EpilogueDefaultEEEEEvvEEEEvNT_6ParamsE,"ax",@progbits
	.align	128
.text._ZN7cutlass13device_kernelINS_4gemm6kernel13GemmUniversalIN4cute5tupleIJiiiiEEENS1_10collective13CollectiveMmaINS1_34MainloopSm90TmaGmmaWarpSpecializedILi9ENS5_IJNS4_1CILi4EEENSA_ILi2EEENSA_ILi1EEEEEENS1_32KernelTmaWarpSpecializedPingpongEEENS5_IJNSA_ILi64EEENSA_ILi128EEENSA_ILi32EEEEEEfNS5_IJlSD_lEEEfSL_NS4_8TiledMMAINS4_8MMA_AtomIJNS4_4SM904GMMA30MMA_64x128x8_F32TF32TF32_SS_TNILNSP_7ScaleInE1ELSR_1EEEEEENS4_6LayoutINS5_IJSD_SD_SD_EEENS5_IJNSA_ILi0EEESW_SW_EEEEENS5_IJNS4_10UnderscoreESZ_SZ_EEEEENS4_23SM90_TMA_LOAD_MULTICASTENS4_14ComposedLayoutINS4_7SwizzleILi3ELi4ELi3EEENS4_18smem_ptr_flag_bitsILi32EEENSU_INS5_IJNSA_ILi8EEESJ_EEENS5_IJSJ_SD_EEEEEEEvNS4_8identityES12_S1C_vS1D_EENS_8epilogue10collective6detail29Sm90TmaWarpSpecializedAdapterINS1G_15DefaultEpilogueIfSL_SL_NS1F_6thread17LinearCombinationIfLi1EffLNS1K_9ScaleType4KindE0ELNS_15FloatRoundStyleE2EfEENS1_15EpilogueDefaultEEEEEvvEEEEvNT_6ParamsE:
        .type           _ZN7cutlass13device_kernelINS_4gemm6kernel13GemmUniversalIN4cute5tupleIJiiiiEEENS1_10collective13CollectiveMmaINS1_34MainloopSm90TmaGmmaWarpSpecializedILi9ENS5_IJNS4_1CILi4EEENSA_ILi2EEENSA_ILi1EEEEEENS1_32KernelTmaWarpSpecializedPingpongEEENS5_IJNSA_ILi64EEENSA_ILi128EEENSA_ILi32EEEEEEfNS5_IJlSD_lEEEfSL_NS4_8TiledMMAINS4_8MMA_AtomIJNS4_4SM904GMMA30MMA_64x128x8_F32TF32TF32_SS_TNILNSP_7ScaleInE1ELSR_1EEEEEENS4_6LayoutINS5_IJSD_SD_SD_EEENS5_IJNSA_ILi0EEESW_SW_EEEEENS5_IJNS4_10UnderscoreESZ_SZ_EEEEENS4_23SM90_TMA_LOAD_MULTICASTENS4_14ComposedLayoutINS4_7SwizzleILi3ELi4ELi3EEENS4_18smem_ptr_flag_bitsILi32EEENSU_INS5_IJNSA_ILi8EEESJ_EEENS5_IJSJ_SD_EEEEEEEvNS4_8identityES12_S1C_vS1D_EENS_8epilogue10collective6detail29Sm90TmaWarpSpecializedAdapterINS1G_15DefaultEpilogueIfSL_SL_NS1F_6thread17LinearCombinationIfLi1EffLNS1K_9ScaleType4KindE0ELNS_15FloatRoundStyleE2EfEENS1_15EpilogueDefaultEEEEEvvEEEEvNT_6ParamsE,@function
        .size           _ZN7cutlass13device_kernelINS_4gemm6kernel13GemmUniversalIN4cute5tupleIJiiiiEEENS1_10collective13CollectiveMmaINS1_34MainloopSm90TmaGmmaWarpSpecializedILi9ENS5_IJNS4_1CILi4EEENSA_ILi2EEENSA_ILi1EEEEEENS1_32KernelTmaWarpSpecializedPingpongEEENS5_IJNSA_ILi64EEENSA_ILi128EEENSA_ILi32EEEEEEfNS5_IJlSD_lEEEfSL_NS4_8TiledMMAINS4_8MMA_AtomIJNS4_4SM904GMMA30MMA_64x128x8_F32TF32TF32_SS_TNILNSP_7ScaleInE1ELSR_1EEEEEENS4_6LayoutINS5_IJSD_SD_SD_EEENS5_IJNSA_ILi0EEESW_SW_EEEEENS5_IJNS4_10UnderscoreESZ_SZ_EEEEENS4_23SM90_TMA_LOAD_MULTICASTENS4_14ComposedLayoutINS4_7SwizzleILi3ELi4ELi3EEENS4_18smem_ptr_flag_bitsILi32EEENSU_INS5_IJNSA_ILi8EEESJ_EEENS5_IJSJ_SD_EEEEEEEvNS4_8identityES12_S1C_vS1D_EENS_8epilogue10collective6detail29Sm90TmaWarpSpecializedAdapterINS1G_15DefaultEpilogueIfSL_SL_NS1F_6thread17LinearCombinationIfLi1EffLNS1K_9ScaleType4KindE0ELNS_15FloatRoundStyleE2EfEENS1_15EpilogueDefaultEEEEEvvEEEEvNT_6ParamsE,(.L_x_212 - _ZN7cutlass13device_kernelINS_4gemm6kernel13GemmUniversalIN4cute5tupleIJiiiiEEENS1_10collective13CollectiveMmaINS1_34MainloopSm90TmaGmmaWarpSpecializedILi9ENS5_IJNS4_1CILi4EEENSA_ILi2EEENSA_ILi1EEEEEENS1_32KernelTmaWarpSpecializedPingpongEEENS5_IJNSA_ILi64EEENSA_ILi128EEENSA_ILi32EEEEEEfNS5_IJlSD_lEEEfSL_NS4_8TiledMMAINS4_8MMA_AtomIJNS4_4SM904GMMA30MMA_64x128x8_F32TF32TF32_SS_TNILNSP_7ScaleInE1ELSR_1EEEEEENS4_6LayoutINS5_IJSD_SD_SD_EEENS5_IJNSA_ILi0EEESW_SW_EEEEENS5_IJNS4_10UnderscoreESZ_SZ_EEEEENS4_23SM90_TMA_LOAD_MULTICASTENS4_14ComposedLayoutINS4_7SwizzleILi3ELi4ELi3EEENS4_18smem_ptr_flag_bitsILi32EEENSU_INS5_IJNSA_ILi8EEESJ_EEENS5_IJSJ_SD_EEEEEEEvNS4_8identityES12_S1C_vS1D_EENS_8epilogue10collective6detail29Sm90TmaWarpSpecializedAdapterINS1G_15DefaultEpilogueIfSL_SL_NS1F_6thread17LinearCombinationIfLi1EffLNS1K_9ScaleType4KindE0ELNS_15FloatRoundStyleE2EfEENS1_15EpilogueDefaultEEEEEvvEEEEvNT_6ParamsE)
        .other          _ZN7cutlass13device_kernelINS_4gemm6kernel13GemmUniversalIN4cute5tupleIJiiiiEEENS1_10collective13CollectiveMmaINS1_34MainloopSm90TmaGmmaWarpSpecializedILi9ENS5_IJNS4_1CILi4EEENSA_ILi2EEENSA_ILi1EEEEEENS1_32KernelTmaWarpSpecializedPingpongEEENS5_IJNSA_ILi64EEENSA_ILi128EEENSA_ILi32EEEEEEfNS5_IJlSD_lEEEfSL_NS4_8TiledMMAINS4_8MMA_AtomIJNS4_4SM904GMMA30MMA_64x128x8_F32TF32TF32_SS_TNILNSP_7ScaleInE1ELSR_1EEEEEENS4_6LayoutINS5_IJSD_SD_SD_EEENS5_IJNSA_ILi0EEESW_SW_EEEEENS5_IJNS4_10UnderscoreESZ_SZ_EEEEENS4_23SM90_TMA_LOAD_MULTICASTENS4_14ComposedLayoutINS4_7SwizzleILi3ELi4ELi3EEENS4_18smem_ptr_flag_bitsILi32EEENSU_INS5_IJNSA_ILi8EEESJ_EEENS5_IJSJ_SD_EEEEEEEvNS4_8identityES12_S1C_vS1D_EENS_8epilogue10collective6detail29Sm90TmaWarpSpecializedAdapterINS1G_15DefaultEpilogueIfSL_SL_NS1F_6thread17LinearCombinationIfLi1EffLNS1K_9ScaleType4KindE0ELNS_15FloatRoundStyleE2EfEENS1_15EpilogueDefaultEEEEEvvEEEEvNT_6ParamsE,@"STO_CUDA_ENTRY STV_DEFAULT"
_ZN7cutlass13device_kernelINS_4gemm6kernel13GemmUniversalIN4cute5tupleIJiiiiEEENS1_10collective13CollectiveMmaINS1_34MainloopSm90TmaGmmaWarpSpecializedILi9ENS5_IJNS4_1CILi4EEENSA_ILi2EEENSA_ILi1EEEEEENS1_32KernelTmaWarpSpecializedPingpongEEENS5_IJNSA_ILi64EEENSA_ILi128EEENSA_ILi32EEEEEEfNS5_IJlSD_lEEEfSL_NS4_8TiledMMAINS4_8MMA_AtomIJNS4_4SM904GMMA30MMA_64x128x8_F32TF32TF32_SS_TNILNSP_7ScaleInE1ELSR_1EEEEEENS4_6LayoutINS5_IJSD_SD_SD_EEENS5_IJNSA_ILi0EEESW_SW_EEEEENS5_IJNS4_10UnderscoreESZ_SZ_EEEEENS4_23SM90_TMA_LOAD_MULTICASTENS4_14ComposedLayoutINS4_7SwizzleILi3ELi4ELi3EEENS4_18smem_ptr_flag_bitsILi32EEENSU_INS5_IJNSA_ILi8EEESJ_EEENS5_IJSJ_SD_EEEEEEEvNS4_8identityES12_S1C_vS1D_EENS_8epilogue10collective6detail29Sm90TmaWarpSpecializedAdapterINS1G_15DefaultEpilogueIfSL_SL_NS1F_6thread17LinearCombinationIfLi1EffLNS1K_9ScaleType4KindE0ELNS_15FloatRoundStyleE2EfEENS1_15EpilogueDefaultEEEEEvvEEEEvNT_6ParamsE:
[----:B------:R-:W0:Y:S02]  /*0000*/  LDC R1, c[0x0][0x28] ;  /* 0x00000a00ff017b82 */ /* 0x000e240000000800 */
[----:B0-----:R-:W-:Y:S01]  /*0010*/  VIADD R1, R1, 0xfffffff8 ;  /* 0xfffffff801017836 */ /* 0x001fe20000000000 */
[----:B------:R-:W0:Y:S01]  /*0020*/  S2R R4, SR_TID.X ;  /* 0x0000000000047919 */ /* 0x000e220000002100 */
[----:B------:R-:W-:Y:S01]  /*0030*/  ELECT P0, URZ, PT ;  /* 0x00000000003f782f */ /* 0x000fe20003800000 */
[----:B------:R-:W-:Y:S01]  /*0040*/  BSSY B0, `(.L_x_0) ;  /* 0x000000f000007945 */ /* 0x000fe20003800000 */
[--C-:B0-----:R-:W-:Y:S02]  /*0050*/  SHF.R.U32.HI R0, RZ, 0x5, R4.reuse ;  /* 0x00000005ff007819 */ /* 0x101fe40000011604 */
[----:B------:R-:W-:-:S03]  /*0060*/  SHF.R.U32.HI R7, RZ, 0x7, R4 ;  /* 0x00000007ff077819 */ /* 0x000fc60000011604 */
[----:B------:R-:W0:Y:S04]  /*0070*/  SHFL.IDX PT, R2, R0, RZ, 0x1f ;  /* 0x00001fff00027589 */ /* 0x000e2800000e0000 */
[----:B------:R1:W2:Y:S01]  /*0080*/  SHFL.IDX PT, R10, R7, RZ, 0x1f ;  /* 0x00001fff070a7589 */ /* 0x0002a200000e0000 */
[----:B0-----:R-:W-:-:S13]  /*0090*/  ISETP.NE.OR P0, PT, R2, RZ, !P0 ;  /* 0x000000ff0200720c */ /* 0x001fda0004705670 */
[----:B-12---:R-:W-:Y:S05]  /*00a0*/  @P0 BRA `(.L_x_1) ;  /* 0x0000000000200947 */ /* 0x006fea0003800000 */
[----:B------:R-:W-:Y:S02]  /*00b0*/  ULDC.64 UR4, c[0x0][0x198] ;  /* 0x0000660000047ab9 */ /* 0x000fe40000000a00 */
[----:B------:R-:W-:Y:S02]  /*00c0*/  UIADD3 UR6, UP0, UR4, 0xf0, URZ ;  /* 0x000000f004067890 */ /* 0x000fe4000ff1e03f */
[----:B------:R-:W-:Y:S02]  /*00d0*/  UIADD3 UR4, UP1, UR4, 0x1f0, URZ ;  /* 0x000001f004047890 */ /* 0x000fe4000ff3e03f */
[----:B------:R-:W-:Y:S02]  /*00e0*/  UIADD3.X UR7, URZ, UR5, URZ, UP0, !UPT ;  /* 0x000000053f077290 */ /* 0x000fe400087fe43f */
[----:B------:R-:W-:-:S07]  /*00f0*/  UIADD3.X UR5, URZ, UR5, URZ, UP1, !UPT ;  /* 0x000000053f057290 */ /* 0x000fce0008ffe43f */
[----:B------:R0:W-:Y:S02]  /*0100*/  UTMACCTL.PF [UR6] ;  /* 0x00000000060079b9 */ /* 0x0001e40008040000 */
[----:B------:R0:W-:Y:S02]  /*0110*/  UTMACCTL.PF [UR4] ;  /* 0x00000000040079b9 */ /* 0x0001e40008040000 */
[----:B0-----:R-:W-:Y:S01]  /*0120*/  NOP ;  /* 0x0000000000007918 */ /* 0x001fe20000000000 */
.L_x_1:
[----:B------:R-:W-:Y:S05]  /*0130*/  BSYNC B0 ;  /* 0x0000000000007941 */ /* 0x000fea0003800000 */
.L_x_0:
[----:B------:R-:W0:Y:S02]  /*0140*/  SHFL.IDX PT, R9, R0, RZ, 0x1f ;  /* 0x00001fff00097589 */ /* 0x000e2400000e0000 */
[----:B0-----:R-:W-:-:S13]  /*0150*/  ISETP.NE.AND P0, PT, R9, RZ, PT ;  /* 0x000000ff0900720c */ /* 0x001fda0003f05270 */
[----:B------:R-:W-:Y:S05]  /*0160*/  @P0 BRA `(.L_x_2) ;  /* 0x00000000008c0947 */ /* 0x000fea0003800000 */
[----:B------:R-:W-:Y:S01]  /*0170*/  ELECT P0, URZ, PT ;  /* 0x00000000003f782f */ /* 0x000fe20003800000 */
[----:B------:R-:W-:-:S12]  /*0180*/  BSSY B0, `(.L_x_2) ;  /* 0x0000021000007945 */ /* 0x000fd80003800000 */
[----:B------:R-:W-:Y:S05]  /*0190*/  @!P0 BRA `(.L_x_3) ;  /* 0x00000000007c8947 */ /* 0x000fea0003800000 */
[----:B------:R-:W0:Y:S01]  /*01a0*/  S2UR UR8, SR_CgaCtaId ;  /* 0x00000000000879c3 */ /* 0x000e220000008800 */
[----:B------:R-:W-:Y:S01]  /*01b0*/  UMOV UR4, 0x400 ;  /* 0x0000040000047882 */ /* 0x000fe20000000000 */
[----:B------:R-:W-:Y:S01]  /*01c0*/  UMOV UR5, 0x1 ;  /* 0x0000000100057882 */ /* 0x000fe20000000000 */
[----:B------:R-:W-:Y:S02]  /*01d0*/  UMOV UR6, 0x5 ;  /* 0x0000000500067882 */ /* 0x000fe40000000000 */
[----:B------:R-:W-:-:S04]  /*01e0*/  UIADD3 UR6, -UR6, 0x100000, URZ ;  /* 0x0010000006067890 */ /* 0x000fc8000fffe13f */
[----:B------:R-:W-:Y:S02]  /*01f0*/  USHF.L.U32 UR7, UR6, 0xb, URZ ;  /* 0x0000000b06077899 */ /* 0x000fe4000800063f */
[----:B------:R-:W-:Y:S02]  /*0200*/  USHF.L.U32 UR6, UR6, 0x1, URZ ;  /* 0x0000000106067899 */ /* 0x000fe4000800063f */
[----:B0-----:R-:W-:Y:S02]  /*0210*/  ULEA UR8, UR8, UR4, 0x18 ;  /* 0x0000000408087291 */ /* 0x001fe4000f8ec03f */
[----:B------:R-:W-:-:S04]  /*0220*/  UIADD3 UR4, -UR5, 0x100000, URZ ;  /* 0x0010000005047890 */ /* 0x000fc8000fffe13f */
[----:B------:R-:W-:Y:S02]  /*0230*/  USHF.L.U32 UR5, UR4, 0xb, URZ ;  /* 0x0000000b04057899 */ /* 0x000fe4000800063f */
[----:B------:R-:W-:Y:S01]  /*0240*/  USHF.L.U32 UR4, UR4, 0x1, URZ ;  /* 0x0000000104047899 */ /* 0x000fe2000800063f */
[----:B------:R-:W0:Y:S11]  /*0250*/  FENCE.VIEW.ASYNC.S ;  /* 0x00000000000073c6 */ /* 0x000e360000000000 */
[----:B0-----:R0:W1:Y:S01]  /*0260*/  SYNCS.EXCH.64 URZ, [UR8], UR4 ;  /* 0x00000004083f75b2 */ /* 0x0010620008000100 */
[----:B------:R0:W2:Y:S01]  /*0270*/  SYNCS.EXCH.64 URZ, [UR8+0x48], UR6 ;  /* 0x00004806083f75b2 */ /* 0x0000a20008000100 */
[----:B------:R0:W3:Y:S01]  /*0280*/  SYNCS.EXCH.64 URZ, [UR8+0x8], UR4 ;  /* 0x00000804083f75b2 */ /* 0x0000e20008000100 */
[----:B------:R0:W4:Y:S01]  /*0290*/  SYNCS.EXCH.64 URZ, [UR8+0x50], UR6 ;  /* 0x00005006083f75b2 */ /* 0x0001220008000100 */
[----:B------:R0:W0:Y:S01]  /*02a0*/  SYNCS.EXCH.64 URZ, [UR8+0x10], UR4 ;  /* 0x00001004083f75b2 */ /* 0x0000220008000100 */
        /* <DEDUP_REMOVED lines=13> */
[----:B------:R-:W-:Y:S01]  /*0380*/  NOP ;  /* 0x0000000000007918 */ /* 0x000fe20000000000 */
.L_x_3:
[----:B0-----:R-:W-:Y:S05]  /*0390*/  BSYNC B0 ;  /* 0x0000000000007941 */ /* 0x001fea0003800000 */
.L_x_2:
[----:B------:R-:W0:Y:S01]  /*03a0*/  SHFL.IDX PT, R6, R0, RZ, 0x1f ;  /* 0x00001fff00067589 */ /* 0x000e2200000e0000 */
[----:B------:R-:W-:Y:S01]  /*03b0*/  SHF.R.S32.HI R3, RZ, 0x1f, R4 ;  /* 0x0000001fff037819 */ /* 0x000fe20000011404 */
[----:B------:R-:W5:Y:S01]  /*03c0*/  S2UR UR12, SR_CTAID.X ;  /* 0x00000000000c79c3 */ /* 0x000f620000002500 */
[----:B------:R-:W-:Y:S01]  /*03d0*/  ELECT P0, URZ, PT ;  /* 0x00000000003f782f */ /* 0x000fe20003800000 */
[----:B------:R1:W2:Y:S01]  /*03e0*/  SHFL.IDX PT, R13, R0, RZ, 0x1f ;  /* 0x00001fff000d7589 */ /* 0x0002a200000e0000 */
[----:B------:R-:W-:Y:S01]  /*03f0*/  LEA.HI R3, R3, R4, RZ, 0x7 ;  /* 0x0000000403037211 */ /* 0x000fe200078f38ff */
[----:B------:R-:W-:Y:S01]  /*0400*/  ULDC UR4, c[0x0][0x150] ;  /* 0x0000540000047ab9 */ /* 0x000fe20000000800 */
[----:B------:R-:W-:Y:S01]  /*0410*/  ELECT P1, URZ, PT ;  /* 0x00000000003f782f */ /* 0x000fe20003820000 */
[----:B------:R-:W3:Y:S01]  /*0420*/  SHFL.IDX PT, R17, R7, RZ, 0x1f ;  /* 0x00001fff07117589 */ /* 0x000ee200000e0000 */
[----:B------:R-:W-:Y:S01]  /*0430*/  LOP3.LUT R3, R3, 0xffffff80, RZ, 0xc0, !PT ;  /* 0xffffff8003037812 */ /* 0x000fe200078ec0ff */
[----:B------:R-:W4:Y:S01]  /*0440*/  LDC R15, c[0x0][0x144] ;  /* 0x00005100ff0f7b82 */ /* 0x000f220000000800 */
[----:B------:R-:W-:Y:S01]  /*0450*/  ULDC UR5, c[0x0][0x154] ;  /* 0x0000550000057ab9 */ /* 0x000fe20000000800 */
[----:B-1----:R-:W-:Y:S01]  /*0460*/  SHF.R.S32.HI R0, RZ, 0x1f, R9 ;  /* 0x0000001fff007819 */ /* 0x002fe20000011409 */
[----:B------:R-:W-:Y:S01]  /*0470*/  UMOV UR11, 0x80 ;  /* 0x00000080000b7882 */ /* 0x000fe20000000000 */
[----:B------:R-:W-:Y:S01]  /*0480*/  IMAD.IADD R5, R4, 0x1, -R3 ;  /* 0x0000000104057824 */ /* 0x000fe200078e0a03 */
[----:B------:R-:W-:Y:S01]  /*0490*/  NOP ;  /* 0x0000000000007918 */ /* 0x000fe20000000000 */
[----:B------:R-:W-:Y:S01]  /*04a0*/  LEA.HI R0, R0, R9, RZ, 0x2 ;  /* 0x0000000900007211 */ /* 0x000fe200078f10ff */
[----:B------:R-:W-:Y:S01]  /*04b0*/  NOP ;  /* 0x0000000000007918 */ /* 0x000fe20000000000 */
[----:B------:R-:W1:Y:S01]  /*04c0*/  LDC R16, c[0x0][0x140] ;  /* 0x00005000ff107b82 */ /* 0x000e620000000800 */
[----:B------:R-:W-:Y:S01]  /*04d0*/  SHF.R.S32.HI R8, RZ, 0x1f, R5 ;  /* 0x0000001fff087819 */ /* 0x000fe20000011405 */
[----:B------:R-:W-:Y:S01]  /*04e0*/  VIADD R36, R10, 0xffffffff ;  /* 0xffffffff0a247836 */ /* 0x000fe20000000000 */
[----:B------:R-:W-:Y:S01]  /*04f0*/  LOP3.LUT R0, R0, 0x3ffffffc, RZ, 0xc0, !PT ;  /* 0x3ffffffc00007812 */ /* 0x000fe200078ec0ff */
[----:B------:R-:W-:Y:S01]  /*0500*/  IMAD.MOV.U32 R89, RZ, RZ, 0x1 ;  /* 0x00000001ff597424 */ /* 0x000fe200078e00ff */
[----:B------:R-:W-:-:S02]  /*0510*/  LEA.HI R3, R8, R5, RZ, 0x3 ;  /* 0x0000000508037211 */ /* 0x000fc400078f18ff */
[----:B0-----:R-:W-:Y:S01]  /*0520*/  ISETP.NE.OR P0, PT, R6, RZ, !P0 ;  /* 0x000000ff0600720c */ /* 0x001fe20004705670 */
[----:B------:R-:W-:Y:S01]  /*0530*/  IMAD.IADD R9, R9, 0x1, -R0 ;  /* 0x0000000109097824 */ /* 0x000fe200078e0a00 */
[----:B------:R-:W0:Y:S01]  /*0540*/  S2R R6, SR_CTAID.Y ;  /* 0x0000000000067919 */ /* 0x000e220000002600 */
[--C-:B------:R-:W-:Y:S01]  /*0550*/  SHF.R.S32.HI R11, RZ, 0x3, R3.reuse ;  /* 0x00000003ff0b7819 */ /* 0x100fe20000011403 */
[----:B------:R-:W3:Y:S01]  /*0560*/  LDC R21, c[0x0][0x148] ;  /* 0x00005200ff157b82 */ /* 0x000ee20000000800 */
[----:B------:R-:W-:Y:S02]  /*0570*/  SHF.R.S32.HI R12, RZ, 0x1f, R3 ;  /* 0x0000001fff0c7819 */ /* 0x000fe40000011403 */
[----:B-----5:R-:W-:Y:S02]  /*0580*/  I2FP.F32.U32 R3, UR12 ;  /* 0x0000000c00037c45 */ /* 0x020fe40008201000 */
[----:B------:R-:W-:Y:S02]  /*0590*/  LEA.HI R12, R12, R11, RZ, 0x2 ;  /* 0x0000000b0c0c7211 */ /* 0x000fe400078f10ff */
[----:B--2---:R-:W-:Y:S01]  /*05a0*/  ISETP.NE.OR P1, PT, R13, RZ, !P1 ;  /* 0x000000ff0d00720c */ /* 0x004fe20004f25670 */
[----:B------:R-:W-:Y:S01]  /*05b0*/  FMUL R14, R3, UR4 ;  /* 0x00000004030e7c20 */ /* 0x000fe20008400000 */
[----:B------:R-:W-:Y:S01]  /*05c0*/  LOP3.LUT R12, R12, 0xfffffffc, RZ, 0xc0, !PT ;  /* 0xfffffffc0c0c7812 */ /* 0x000fe200078ec0ff */
[----:B------:R-:W-:Y:S01]  /*05d0*/  VOTEU.ALL UP2, P0 ;  /* 0x00000000003f7886 */ /* 0x000fe20000040000 */
[----:B------:R-:W-:Y:S01]  /*05e0*/  SHF.R.S32.HI R3, RZ, 0x1f, R2 ;  /* 0x0000001fff037819 */ /* 0x000fe20000011402 */
[----:B------:R-:W-:Y:S01]  /*05f0*/  UMOV UR4, 0x20 ;  /* 0x0000002000047882 */ /* 0x000fe20000000000 */
[----:B-1----:R-:W-:Y:S01]  /*0600*/  ISETP.EQ.U32.AND P2, PT, R16, 0x1, PT ;  /* 0x000000011000780c */ /* 0x002fe20003f42070 */
[----:B------:R-:W-:Y:S01]  /*0610*/  IMAD.IADD R12, R11, 0x1, -R12 ;  /* 0x000000010b0c7824 */ /* 0x000fe200078e0a0c */
[----:B------:R-:W-:Y:S01]  /*0620*/  LEA.HI R3, R3, R2, RZ, 0x2 ;  /* 0x0000000203037211 */ /* 0x000fe200078f10ff */
[----:B------:R-:W1:Y:S01]  /*0630*/  F2I.U32.TRUNC.NTZ R14, R14 ;  /* 0x0000000e000e7305 */ /* 0x000e62000020f000 */
[----:B------:R-:W2:Y:S01]  /*0640*/  @!UP2 S2UR UR7, SR_CgaCtaId ;  /* 0x000000000007a9c3 */ /* 0x000ea20000008800 */
[----:B------:R-:W-:Y:S01]  /*0650*/  IMAD R12, R9, 0x4, R12 ;  /* 0x00000004090c7824 */ /* 0x000fe200078e020c */
[----:B------:R-:W-:Y:S01]  /*0660*/  LOP3.LUT R3, R3, 0xfffffffc, RZ, 0xc0, !PT ;  /* 0xfffffffc03037812 */ /* 0x000fe200078ec0ff */
[----:B------:R-:W-:Y:S01]  /*0670*/  VOTEU.ALL UP3, P1 ;  /* 0x00000000003f7886 */ /* 0x000fe20000860000 */
[----:B------:R-:W-:Y:S01]  /*0680*/  @!UP2 UMOV UR6, 0x400 ;  /* 0x000004000006a882 */ /* 0x000fe20000000000 */
[----:B------:R-:W-:Y:S01]  /*0690*/  VOTEU.ALL UP4, P1 ;  /* 0x00000000003f7886 */ /* 0x000fe20000880000 */
[----:B------:R-:W-:Y:S01]  /*06a0*/  VOTEU.ALL UP5, P1 ;  /* 0x00000000003f7886 */ /* 0x000fe200008a0000 */
[----:B------:R-:W-:Y:S01]  /*06b0*/  IMAD.IADD R9, R2, 0x1, -R3 ;  /* 0x0000000102097824 */ /* 0x000fe200078e0a03 */
[----:B------:R-:W-:Y:S01]  /*06c0*/  SHF.R.S32.HI R3, RZ, 0x1f, R12 ;  /* 0x0000001fff037819 */ /* 0x000fe2000001140c */
[----:B------:R-:W5:Y:S01]  /*06d0*/  @!UP3 S2UR UR10, SR_CgaCtaId ;  /* 0x00000000000ab9c3 */ /* 0x000f620000008800 */
[----:B------:R-:W-:Y:S01]  /*06e0*/  @!UP3 UMOV UR9, 0x400 ;  /* 0x000004000009b882 */ /* 0x000fe20000000000 */
[----:B------:R-:W-:Y:S01]  /*06f0*/  VOTEU.ALL UP0, P0 ;  /* 0x00000000003f7886 */ /* 0x000fe20000000000 */
[----:B------:R-:W-:Y:S01]  /*0700*/  LEA.HI R3, R3, R12, RZ, 0x2 ;  /* 0x0000000c03037211 */ /* 0x000fe200078f10ff */
[----:B------:R-:W-:Y:S01]  /*0710*/  VOTEU.ALL UP1, P0 ;  /* 0x00000000003f7886 */ /* 0x000fe20000020000 */
[----:B0-----:R-:W-:Y:S01]  /*0720*/  I2FP.F32.U32 R0, R6 ;  /* 0x0000000600007245 */ /* 0x001fe20000201000 */
[----:B-1----:R-:W-:Y:S01]  /*0730*/  IMAD.MOV R14, RZ, RZ, -R14 ;  /* 0x000000ffff0e7224 */ /* 0x002fe200078e0a0e */
[----:B------:R-:W-:Y:S01]  /*0740*/  LOP3.LUT R11, R3, 0xfffffffc, RZ, 0xc0, !PT ;  /* 0xfffffffc030b7812 */ /* 0x000fe200078ec0ff */
[----:B------:R-:W-:Y:S01]  /*0750*/  IMAD.SHL.U32 R3, R12, 0x4, RZ ;  /* 0x000000040c037824 */ /* 0x000fe200078e00ff */
[----:B------:R-:W-:Y:S01]  /*0760*/  LOP3.LUT P0, RZ, R5, 0x7, RZ, 0xc0, !PT ;  /* 0x0000000705ff7812 */ /* 0x000fe2000780c0ff */
[----:B----4-:R-:W-:-:S02]  /*0770*/  IMAD R20, R15, R14, UR12 ;  /* 0x0000000c0f147e24 */ /* 0x010fc4000f8e020e */
[----:B------:R-:W-:Y:S01]  /*0780*/  FMUL R0, R0, UR5 ;  /* 0x0000000500007c20 */ /* 0x000fe20008400000 */
[C---:B------:R-:W-:Y:S01]  /*0790*/  IMAD.IADD R11, R12.reuse, 0x1, -R11 ;  /* 0x000000010c0b7824 */ /* 0x040fe200078e0a0b */
[----:B------:R-:W-:Y:S01]  /*07a0*/  LOP3.LUT R88, R12, 0xc, R3, 0x78, !PT ;  /* 0x0000000c0c587812 */ /* 0x000fe200078e7803 */
[----:B------:R-:W-:-:S04]  /*07b0*/  @!UP2 UIADD3 UR4, -UR4, 0x100000, URZ ;  /* 0x001000000404a890 */ /* 0x000fc8000fffe13f */
[----:B------:R-:W-:Y:S02]  /*07c0*/  @!UP2 USHF.L.U32 UR5, UR4, 0xb, URZ ;  /* 0x0000000b0405a899 */ /* 0x000fe4000800063f */
[----:B------:R-:W-:Y:S01]  /*07d0*/  @!UP2 USHF.L.U32 UR4, UR4, 0x1, URZ ;  /* 0x000000010404a899 */ /* 0x000fe2000800063f */
[----:B------:R-:W-:Y:S01]  /*07e0*/  ISETP.GE.U32.AND P6, PT, R36, 0x2, PT ;  /* 0x000000022400780c */ /* 0x000fe20003fc6070 */
[----:B--2---:R-:W-:Y:S01]  /*07f0*/  @!UP2 ULEA UR8, UR7, UR6, 0x18 ;  /* 0x000000060708a291 */ /* 0x004fe2000f8ec03f */
[----:B------:R-:W-:Y:S01]  /*0800*/  ISETP.NE.AND P4, PT, R11, R20, PT ;  /* 0x000000140b00720c */ /* 0x000fe20003f85270 */
[----:B------:R-:W0:Y:S01]  /*0810*/  F2I.U32.TRUNC.NTZ R0, R0 ;  /* 0x0000000000007305 */ /* 0x000e22000020f000 */
[----:B------:R-:W-:-:S04]  /*0820*/  @!UP3 UIADD3 UR6, -UR11, 0x100000, URZ ;  /* 0x001000000b06b890 */ /* 0x000fc8000fffe13f */
[----:B------:R-:W-:Y:S02]  /*0830*/  @!UP3 USHF.L.U32 UR7, UR6, 0xb, URZ ;  /* 0x0000000b0607b899 */ /* 0x000fe4000800063f */
[----:B------:R-:W-:Y:S01]  /*0840*/  @!UP3 USHF.L.U32 UR6, UR6, 0x1, URZ ;  /* 0x000000010606b899 */ /* 0x000fe2000800063f */
[----:B------:R-:W-:Y:S01]  /*0850*/  ISETP.LT.U32.AND P0, PT, R88, 0x8, !P0 ;  /* 0x000000085800780c */ /* 0x000fe20004701070 */
[----:B------:R-:W-:Y:S01]  /*0860*/  VOTEU.ALL UP2, P1 ;  /* 0x00000000003f7886 */ /* 0x000fe20000840000 */
[----:B---3--:R-:W-:Y:S01]  /*0870*/  R2UR UR43, R17 ;  /* 0x00000000112b72ca */ /* 0x008fe200000e0000 */
[----:B-----5:R-:W-:Y:S01]  /*0880*/  @!UP3 ULEA UR9, UR10, UR9, 0x18 ;  /* 0x000000090a09b291 */ /* 0x020fe2000f8ec03f */
[----:B------:R-:W-:Y:S01]  /*0890*/  ISETP.NE.AND P3, PT, R10, RZ, PT ;  /* 0x000000ff0a00720c */ /* 0x000fe20003f65270 */
[----:B------:R-:W-:Y:S01]  /*08a0*/  VOTEU.ALL UP3, P1 ;  /* 0x00000000003f7886 */ /* 0x000fe20000860000 */
[----:B------:R-:W-:Y:S01]  /*08b0*/  ISETP.NE.AND P1, PT, R9, 0x3, PT ;  /* 0x000000030900780c */ /* 0x000fe20003f25270 */
[----:B------:R-:W1:Y:S02]  /*08c0*/  FENCE.VIEW.ASYNC.S ;  /* 0x00000000000073c6 */ /* 0x000e640000000000 */
[----:B-1----:R1:W2:Y:S01]  /*08d0*/  @!UP0 SYNCS.EXCH.64 URZ, [UR8+0xc0], UR4 ;  /* 0x0000c004083f85b2 */ /* 0x0022a20008000100 */
[----:B------:R-:W-:-:S02]  /*08e0*/  @P4 SHF.R.S32.HI R3, RZ, 0x1f, R88 ;  /* 0x0000001fff034819 */ /* 0x000fc40000011458 */
[----:B------:R-:W-:Y:S01]  /*08f0*/  ISETP.EQ.OR P1, PT, R9, RZ, !P1 ;  /* 0x000000ff0900720c */ /* 0x000fe20004f22670 */
[----:B0-----:R-:W-:Y:S01]  /*0900*/  IMAD.MOV R24, RZ, RZ, -R0 ;  /* 0x000000ffff187224 */ /* 0x001fe200078e0a00 */
[----:B------:R-:W-:Y:S02]  /*0910*/  @P4 LEA.HI R3, R3, R88, RZ, 0x2 ;  /* 0x0000005803034211 */ /* 0x000fe400078f10ff */
[----:B------:R-:W-:Y:S01]  /*0920*/  ISETP.EQ.AND P1, PT, R10, RZ, P1 ;  /* 0x000000ff0a00720c */ /* 0x000fe20000f22270 */
[----:B------:R-:W-:Y:S01]  /*0930*/  IMAD R0, R21, R24, R6 ;  /* 0x0000001815007224 */ /* 0x000fe200078e0206 */
[----:B------:R-:W-:Y:S02]  /*0940*/  @P4 SHF.R.S32.HI R3, RZ, 0x2, R3 ;  /* 0x00000002ff034819 */ /* 0x000fe40000011403 */
[----:B------:R-:W-:Y:S02]  /*0950*/  SEL R23, RZ, 0x1, !P1 ;  /* 0x00000001ff177807 */ /* 0x000fe40004800000 */
[----:B------:R-:W-:Y:S01]  /*0960*/  @P4 ISETP.NE.AND P5, PT, R3, R0, PT ;  /* 0x000000000300420c */ /* 0x000fe20003fa5270 */
[----:B------:R1:W0:Y:S01]  /*0970*/  @!UP1 SYNCS.EXCH.64 URZ, [UR8+0xc8], UR4 ;  /* 0x0000c804083f95b2 */ /* 0x0002220008000100 */
[----:B------:R-:W-:Y:S01]  /*0980*/  NOP ;  /* 0x0000000000007918 */ /* 0x000fe20000000000 */
[----:B------:R-:W-:-:S02]  /*0990*/  SEL R0, RZ, 0x1, !P0 ;  /* 0x00000001ff007807 */ /* 0x000fc40004000000 */
[----:B------:R-:W-:Y:S02]  /*09a0*/  @P4 SEL R89, RZ, 0x1, P5 ;  /* 0x00000001ff594807 */ /* 0x000fe40002800000 */
[----:B------:R-:W-:Y:S02]  /*09b0*/  SEL R23, R23, 0x2, P6 ;  /* 0x0000000217177807 */ /* 0x000fe40003000000 */
[----:B------:R-:W-:Y:S01]  /*09c0*/  LOP3.LUT R89, R89, R0, RZ, 0xc0, !PT ;  /* 0x0000000059597212 */ /* 0x000fe200078ec0ff */
[----:B------:R1:W3:Y:S01]  /*09d0*/  @!UP2 SYNCS.EXCH.64 URZ, [UR9+0xa0], UR6 ;  /* 0x0000a006093fa5b2 */ /* 0x0002e20008000100 */
[----:B------:R1:W4:Y:S01]  /*09e0*/  @!UP3 SYNCS.EXCH.64 URZ, [UR9+0xa8], UR6 ;  /* 0x0000a806093fb5b2 */ /* 0x0003220008000100 */
[----:B------:R1:W0:Y:S01]  /*09f0*/  @!UP4 SYNCS.EXCH.64 URZ, [UR9+0xb0], UR6 ;  /* 0x0000b006093fc5b2 */ /* 0x0002220008000100 */
[----:B------:R1:W0:Y:S01]  /*0a00*/  @!UP5 SYNCS.EXCH.64 URZ, [UR9+0xb8], UR6 ;  /* 0x0000b806093fd5b2 */ /* 0x0002220008000100 */
[----:B------:R-:W-:Y:S01]  /*0a10*/  NOP ;  /* 0x0000000000007918 */ /* 0x000fe20000000000 */
[----:B-12---:R-:W-:Y:S05]  /*0a20*/  @!P2 BRA `(.L_x_4) ;  /* 0x000000000008a947 */ /* 0x006fea0003800000 */
[----:B0--34-:R-:W-:Y:S01]  /*0a30*/  UCGABAR_ARV ;  /* 0x00000000000079c7 */ /* 0x019fe20008000000 */
[----:B------:R-:W-:Y:S05]  /*0a40*/  BRA `(.L_x_5) ;  /* 0x0000000000047947 */ /* 0x000fea0003800000 */
.L_x_4:
[----:B0--34-:R-:W-:Y:S01]  /*0a50*/  NOP ;  /* 0x0000000000007918 */ /* 0x019fe20000000000 */
.L_x_5:
[----:B------:R-:W-:Y:S01]  /*0a60*/  ULDC.64 UR4, c[0x0][0x598] ;  /* 0x0001660000047ab9 */ /* 0x000fe20000000a00 */
[----:B------:R-:W-:Y:S01]  /*0a70*/  ULDC.64 UR36, c[0x0][0x208] ;  /* 0x0000820000247ab9 */ /* 0x000fe20000000a00 */
[----:B------:R-:W-:-:S04]  /*0a80*/  ISETP.NE.U32.AND P0, PT, RZ, UR4, PT ;  /* 0x00000004ff007c0c */ /* 0x000fc8000bf05070 */
[----:B------:R-:W-:-:S13]  /*0a90*/  ISETP.NE.AND.EX P0, PT, RZ, UR5, PT, P0 ;  /* 0x00000005ff007c0c */ /* 0x000fda000bf05300 */
[----:B------:R-:W-:Y:S05]  /*0aa0*/  @!P0 BRA `(.L_x_6) ;  /* 0x00000000001c8947 */ /* 0x000fea0003800000 */
[----:B------:R-:W0:Y:S02]  /*0ab0*/  LDC.64 R2, c[0x0][0x598] ;  /* 0x00016600ff027b82 */ /* 0x000e240000000a00 */
[----:B0-----:R-:W2:Y:S02]  /*0ac0*/  LDG.E.64 R2, desc[UR36][R2.64] ;  /* 0x0000002402027981 */ /* 0x001ea4000c1e1b00 */
[----:B--2---:R-:W-:-:S04]  /*0ad0*/  ISETP.NE.U32.AND P0, PT, R2, RZ, PT ;  /* 0x000000ff0200720c */ /* 0x004fc80003f05070 */
[----:B------:R-:W-:-:S13]  /*0ae0*/  ISETP.NE.AND.EX P0, PT, R3, RZ, PT, P0 ;  /* 0x000000ff0300720c */ /* 0x000fda0003f05300 */
[----:B------:R-:W-:Y:S05]  /*0af0*/  @!P0 BRA `(.L_x_6) ;  /* 0x0000000000088947 */ /* 0x000fea0003800000 */
[----:B------:R0:W5:Y:S01]  /*0b00*/  LD.E R90, desc[UR36][R2.64] ;  /* 0x00000024025a7980 */ /* 0x000162000c101900 */
[----:B------:R-:W-:Y:S05]  /*0b10*/  BRA `(.L_x_7) ;  /* 0x0000000000247947 */ /* 0x000fea0003800000 */
.L_x_6:
[----:B------:R-:W-:Y:S02]  /*0b20*/  ULDC.64 UR4, c[0x0][0x588] ;  /* 0x0001620000047ab9 */ /* 0x000fe40000000a00 */
[----:B------:R-:W-:-:S04]  /*0b30*/  ISETP.NE.U32.AND P0, PT, RZ, UR4, PT ;  /* 0x00000004ff007c0c */ /* 0x000fc8000bf05070 */
[----:B------:R-:W-:-:S13]  /*0b40*/  ISETP.NE.AND.EX P0, PT, RZ, UR5, PT, P0 ;  /* 0x00000005ff007c0c */ /* 0x000fda000bf05300 */
[----:B------:R-:W-:Y:S05]  /*0b50*/  @!P0 BRA `(.L_x_8) ;  /* 0x00000000000c8947 */ /* 0x000fea0003800000 */
[----:B------:R-:W0:Y:S02]  /*0b60*/  LDC.64 R90, c[0x0][0x588] ;  /* 0x00016200ff5a7b82 */ /* 0x000e240000000a00 */
[----:B0-----:R1:W5:Y:S01]  /*0b70*/  LDG.E R90, desc[UR36][R90.64] ;  /* 0x000000245a5a7981 */ /* 0x001362000c1e1900 */
[----:B------:R-:W-:Y:S05]  /*0b80*/  BRA `(.L_x_7) ;  /* 0x0000000000087947 */ /* 0x000fea0003800000 */
.L_x_8:
[----:B------:R-:W-:Y:S02]  /*0b90*/  ULDC UR4, c[0x0][0x580] ;  /* 0x0001600000047ab9 */ /* 0x000fe40000000800 */
[----:B------:R-:W-:-:S07]  /*0ba0*/  IMAD.U32 R90, RZ, RZ, UR4 ;  /* 0x00000004ff5a7e24 */ /* 0x000fce000f8e00ff */
.L_x_7:
[----:B------:R-:W-:Y:S02]  /*0bb0*/  ULDC.64 UR4, c[0x0][0x5a0] ;  /* 0x0001680000047ab9 */ /* 0x000fe40000000a00 */
[----:B------:R-:W-:-:S04]  /*0bc0*/  ISETP.NE.U32.AND P0, PT, RZ, UR4, PT ;  /* 0x00000004ff007c0c */ /* 0x000fc8000bf05070 */
[----:B------:R-:W-:-:S13]  /*0bd0*/  ISETP.NE.AND.EX P0, PT, RZ, UR5, PT, P0 ;  /* 0x00000005ff007c0c */ /* 0x000fda000bf05300 */
[----:B------:R-:W-:Y:S05]  /*0be0*/  @!P0 BRA `(.L_x_9) ;  /* 0x00000000001c8947 */ /* 0x000fea0003800000 */
[----:B0-----:R-:W0:Y:S02]  /*0bf0*/  LDC.64 R2, c[0x0][0x5a0] ;  /* 0x00016800ff027b82 */ /* 0x001e240000000a00 */
[----:B0-----:R-:W2:Y:S02]  /*0c00*/  LDG.E.64 R2, desc[UR36][R2.64] ;  /* 0x0000002402027981 */ /* 0x001ea4000c1e1b00 */
[----:B--2---:R-:W-:-:S04]  /*0c10*/  ISETP.NE.U32.AND P0, PT, R2, RZ, PT ;  /* 0x000000ff0200720c */ /* 0x004fc80003f05070 */
[----:B------:R-:W-:-:S13]  /*0c20*/  ISETP.NE.AND.EX P0, PT, R3, RZ, PT, P0 ;  /* 0x000000ff0300720c */ /* 0x000fda0003f05300 */
[----:B------:R-:W-:Y:S05]  /*0c30*/  @!P0 BRA `(.L_x_9) ;  /* 0x0000000000088947 */ /* 0x000fea0003800000 */
[----:B-1----:R0:W5:Y:S01]  /*0c40*/  LD.E R91, desc[UR36][R2.64] ;  /* 0x00000024025b7980 */ /* 0x002162000c101900 */
[----:B------:R-:W-:Y:S05]  /*0c50*/  BRA `(.L_x_10) ;  /* 0x0000000000247947 */ /* 0x000fea0003800000 */
.L_x_9:
[----:B------:R-:W-:Y:S02]  /*0c60*/  ULDC.64 UR4, c[0x0][0x590] ;  /* 0x0001640000047ab9 */ /* 0x000fe40000000a00 */
[----:B------:R-:W-:-:S04]  /*0c70*/  ISETP.NE.U32.AND P0, PT, RZ, UR4, PT ;  /* 0x00000004ff007c0c */ /* 0x000fc8000bf05070 */
[----:B------:R-:W-:-:S13]  /*0c80*/  ISETP.NE.AND.EX P0, PT, RZ, UR5, PT, P0 ;  /* 0x00000005ff007c0c */ /* 0x000fda000bf05300 */
[----:B------:R-:W-:Y:S05]  /*0c90*/  @!P0 BRA `(.L_x_11) ;  /* 0x00000000000c8947 */ /* 0x000fea0003800000 */
[----:B0-----:R-:W1:Y:S02]  /*0ca0*/  LDC.64 R2, c[0x0][0x590] ;  /* 0x00016400ff027b82 */ /* 0x001e640000000a00 */
[----:B-1----:R1:W5:Y:S01]  /*0cb0*/  LDG.E R91, desc[UR36][R2.64] ;  /* 0x00000024025b7981 */ /* 0x002362000c1e1900 */
[----:B------:R-:W-:Y:S05]  /*0cc0*/  BRA `(.L_x_10) ;  /* 0x0000000000087947 */ /* 0x000fea0003800000 */
.L_x_11:
[----:B------:R-:W-:Y:S02]  /*0cd0*/  ULDC UR4, c[0x0][0x584] ;  /* 0x0001610000047ab9 */ /* 0x000fe40000000800 */
[----:B-1----:R-:W-:-:S07]  /*0ce0*/  IMAD.U32 R91, RZ, RZ, UR4 ;  /* 0x00000004ff5b7e24 */ /* 0x002fce000f8e00ff */
.L_x_10:
[----:B01----:R-:W0:Y:S01]  /*0cf0*/  LDC R2, c[0x0][0x65c] ;  /* 0x00019700ff027b82 */ /* 0x003e220000000800 */
[----:B------:R-:W-:Y:S01]  /*0d00*/  ULDC UR6, c[0x0][0x28c] ;  /* 0x0000a30000067ab9 */ /* 0x000fe20000000800 */
[----:B------:R-:W-:Y:S01]  /*0d10*/  ISETP.NE.AND P0, PT, R10, 0x2, PT ;  /* 0x000000020a00780c */ /* 0x000fe20003f05270 */
[----:B------:R-:W-:Y:S01]  /*0d20*/  UIADD3 UR6, UR6, 0x1f, URZ ;  /* 0x0000001f06067890 */ /* 0x000fe2000fffe03f */
[----:B------:R-:W-:Y:S01]  /*0d30*/  IMAD.U32 R10, RZ, RZ, UR12 ;  /* 0x0000000cff0a7e24 */ /* 0x000fe2000f8e00ff */
[----:B------:R-:W-:Y:S01]  /*0d40*/  UMOV UR38, URZ ;  /* 0x0000003f00267c82 */ /* 0x000fe20008000000 */
[----:B------:R-:W-:Y:S01]  /*0d50*/  UMOV UR39, URZ ;  /* 0x0000003f00277c82 */ /* 0x000fe20008000000 */
[----:B------:R-:W-:Y:S01]  /*0d60*/  USHF.R.S32.HI UR7, URZ, 0x1f, UR6 ;  /* 0x0000001f3f077899 */ /* 0x000fe20008011406 */
[----:B------:R-:W-:-:S03]  /*0d70*/  ULDC.64 UR8, c[0x0][0x650] ;  /* 0x0001940000087ab9 */ /* 0x000fc60000000a00 */
[----:B------:R-:W-:-:S04]  /*0d80*/  ULEA.HI UR7, UR7, UR6, URZ, 0x5 ;  /* 0x0000000607077291 */ /* 0x000fc8000f8f283f */
[----:B------:R-:W-:Y:S01]  /*0d90*/  USHF.R.S32.HI UR40, URZ, 0x5, UR7 ;  /* 0x000000053f287899 */ /* 0x000fe20008011407 */
[----:B0-----:R-:W-:-:S13]  /*0da0*/  ISETP.NE.AND P1, PT, R2, 0x1, PT ;  /* 0x000000010200780c */ /* 0x001fda0003f25270 */
[----:B------:R-:W0:Y:S01]  /*0db0*/  @P1 LDC R17, c[0x0][0x10] ;  /* 0x00000400ff111b82 */ /* 0x000e220000000800 */
[----:B------:R-:W-:Y:S02]  /*0dc0*/  @P1 IMAD.MOV.U32 R7, RZ, RZ, RZ ;  /* 0x000000ffff071224 */ /* 0x000fe400078e00ff */
[----:B------:R-:W-:-:S05]  /*0dd0*/  @P1 IMAD.MOV.U32 R11, RZ, RZ, RZ ;  /* 0x000000ffff0b1224 */ /* 0x000fca00078e00ff */
[----:B------:R-:W1:Y:S01]  /*0de0*/  @!P1 LDC R3, c[0x0][0xc] ;  /* 0x00000300ff039b82 */ /* 0x000e620000000800 */
[----:B------:R-:W-:Y:S01]  /*0df0*/  ULDC UR4, c[0x0][0xc] ;  /* 0x0000030000047ab9 */ /* 0x000fe20000000800 */
[----:B------:R-:W-:Y:S02]  /*0e00*/  ULDC UR5, c[0x0][0x10] ;  /* 0x0000040000057ab9 */ /* 0x000fe40000000800 */
[----:B------:R-:W-:-:S04]  /*0e10*/  UIMAD.WIDE.U32 UR4, UR4, UR5, URZ ;  /* 0x00000005040472a5 */ /* 0x000fc8000f8e003f */
[----:B------:R-:W2:Y:S01]  /*0e20*/  LDC R0, c[0x0][0x14] ;  /* 0x00000500ff007b82 */ /* 0x000ea20000000800 */
[----:B0-----:R-:W-:-:S04]  /*0e30*/  @P1 IMAD.WIDE.U32 R16, R17, UR12, R6 ;  /* 0x0000000c11101c25 */ /* 0x001fc8000f8e0006 */
[----:B------:R-:W-:Y:S02]  /*0e40*/  @P1 IMAD.IADD R17, R17, 0x1, R11 ;  /* 0x0000000111111824 */ /* 0x000fe400078e020b */
[----:B------:R-:W-:Y:S02]  /*0e50*/  IMAD.MOV.U32 R11, RZ, RZ, RZ ;  /* 0x000000ffff0b7224 */ /* 0x000fe400078e00ff */
[----:B-1----:R-:W-:-:S04]  /*0e60*/  @!P1 IMAD.WIDE.U32 R10, R6, R3, R10 ;  /* 0x00000003060a9225 */ /* 0x002fc800078e000a */
[----:B------:R-:W-:Y:S02]  /*0e70*/  @!P1 IMAD.MOV.U32 R16, RZ, RZ, R10 ;  /* 0x000000ffff109224 */ /* 0x000fe400078e000a */
[----:B--2---:R-:W-:-:S04]  /*0e80*/  IMAD.WIDE.U32 R12, R0, UR4, RZ ;  /* 0x00000004000c7c25 */ /* 0x004fc8000f8e00ff */
[----:B------:R-:W-:Y:S01]  /*0e90*/  IMAD R3, R0, UR5, RZ ;  /* 0x0000000500037c24 */ /* 0x000fe2000f8e02ff */
[----:B------:R0:W-:Y:S01]  /*0ea0*/  STL.64 [R1], R12 ;  /* 0x0000000c01007387 */ /* 0x0001e20000100a00 */
[----:B------:R-:W-:Y:S02]  /*0eb0*/  @!P1 IMAD.MOV.U32 R17, RZ, RZ, R11 ;  /* 0x000000ffff119224 */ /* 0x000fe400078e000b */
[----:B------:R-:W-:Y:S01]  /*0ec0*/  IMAD.IADD R0, R13, 0x1, R3 ;  /* 0x000000010d007824 */ /* 0x000fe200078e0203 */
[----:B------:R-:W-:Y:S06]  /*0ed0*/  @P0 BRA `(.L_x_12) ;  /* 0x0000000000200947 */ /* 0x000fec0003800000 */
[----:B------:R-:W-:Y:S01]  /*0ee0*/  UISETP.GE.U32.AND UP0, UPT, UR40, 0x9, UPT ;  /* 0x000000092800788c */ /* 0x000fe2000bf06070 */
[----:B------:R-:W-:Y:S01]  /*0ef0*/  IADD3 R16, P0, R16, R12, RZ ;  /* 0x0000000c10107210 */ /* 0x000fe20007f1e0ff */
[----:B------:R-:W-:Y:S01]  /*0f00*/  UIMAD.WIDE.U32 UR4, UR40, 0x38e38e39, URZ ;  /* 0x38e38e39280478a5 */ /* 0x000fe2000f8e003f */
[----:B------:R-:W-:-:S03]  /*0f10*/  UMOV UR39, URZ ;  /* 0x0000003f00277c82 */ /* 0x000fc60008000000 */
[----:B------:R-:W-:Y:S01]  /*0f20*/  USHF.R.U32.HI UR4, URZ, 0x1, UR5 ;  /* 0x000000013f047899 */ /* 0x000fe20008011605 */
[----:B------:R-:W-:-:S03]  /*0f30*/  IMAD.X R17, R0, 0x1, R17, P0 ;  /* 0x0000000100117824 */ /* 0x000fc600000e0611 */
[----:B------:R-:W-:Y:S02]  /*0f40*/  UIMAD UR38, UR4, -0x9, UR40 ;  /* 0xfffffff7042678a4 */ /* 0x000fe4000f8e0228 */
[----:B------:R-:W-:-:S12]  /*0f50*/  @UP0 ULOP3.LUT UR39, UR4, 0x1, URZ, 0xc0, !UPT ;  /* 0x0000000104270892 */ /* 0x000fd8000f8ec03f */
.L_x_12:
[----:B------:R-:W-:Y:S01]  /*0f60*/  ISETP.GE.U32.AND P0, PT, R16, UR8, PT ;  /* 0x0000000810007c0c */ /* 0x000fe2000bf06070 */
[----:B------:R-:W-:Y:S01]  /*0f70*/  IMAD.MOV.U32 R22, RZ, RZ, -0x1 ;  /* 0xffffffffff167424 */ /* 0x000fe200078e00ff */
[----:B------:R-:W-:Y:S01]  /*0f80*/  PRMT R3, RZ, 0x7610, R3 ;  /* 0x00007610ff037816 */ /* 0x000fe20000000003 */
[----:B------:R-:W-:Y:S01]  /*0f90*/  IMAD.MOV.U32 R18, RZ, RZ, -0x1 ;  /* 0xffffffffff127424 */ /* 0x000fe200078e00ff */
[----:B------:R-:W-:Y:S01]  /*0fa0*/  ISETP.GE.U32.AND.EX P0, PT, R17, UR9, PT, P0 ;  /* 0x0000000911007c0c */ /* 0x000fe2000bf06100 */
[----:B------:R-:W-:-:S12]  /*0fb0*/  IMAD.MOV.U32 R19, RZ, RZ, -0x1 ;  /* 0xffffffffff137424 */ /* 0x000fd800078e00ff */
[----:B------:R-:W-:Y:S05]  /*0fc0*/  @P0 BRA `(.L_x_13) ;  /* 0x0000000400280947 */ /* 0x000fea0003800000 */
[----:B------:R-:W1:Y:S01]  /*0fd0*/  LDC.64 R26, c[0x0][0x628] ;  /* 0x00018a00ff1a7b82 */ /* 0x000e620000000a00 */
[----:B------:R-:W-:Y:S02]  /*0fe0*/  IMAD.MOV.U32 R10, RZ, RZ, R16 ;  /* 0x000000ffff0a7224 */ /* 0x000fe400078e0010 */
[----:B------:R-:W-:-:S05]  /*0ff0*/  IMAD.MOV.U32 R11, RZ, RZ, R17 ;  /* 0x000000ffff0b7224 */ /* 0x000fca00078e0011 */
[----:B------:R-:W2:Y:S08]  /*1000*/  LDC R18, c[0x0][0x630] ;  /* 0x00018c00ff127b82 */ /* 0x000eb00000000800 */
[----:B------:R-:W3:Y:S01]  /*1010*/  LDC.64 R28, c[0x0][0x620] ;  /* 0x00018800ff1c7b82 */ /* 0x000ee20000000a00 */
[----:B-1----:R-:W-:-:S04]  /*1020*/  ISETP.NE.U32.AND P0, PT, R26, RZ, PT ;  /* 0x000000ff1a00720c */ /* 0x002fc80003f05070 */
[----:B------:R-:W-:-:S13]  /*1030*/  ISETP.NE.AND.EX P0, PT, R27, RZ, PT, P0 ;  /* 0x000000ff1b00720c */ /* 0x000fda0003f05300 */
[----:B--23--:R-:W-:Y:S05]  /*1040*/  @!P0 BRA `(.L_x_14) ;  /* 0x0000000000288947 */ /* 0x00cfea0003800000 */
[----:B------:R-:W1:Y:S02]  /*1050*/  LDC R3, c[0x0][0x634] ;  /* 0x00018d00ff037b82 */ /* 0x000e640000000800 */
[----:B-1----:R-:W-:-:S05]  /*1060*/  IADD3 R3, P0, R16, R3, RZ ;  /* 0x0000000310037210 */ /* 0x002fca0007f1e0ff */
[----:B------:R-:W-:-:S04]  /*1070*/  IMAD.X R19, RZ, RZ, R17, P0 ;  /* 0x000000ffff137224 */ /* 0x000fc800000e0611 */
[----:B------:R-:W-:-:S04]  /*1080*/  IMAD.WIDE.U32 R10, R19, R26, RZ ;  /* 0x0000001a130a7225 */ /* 0x000fc800078e00ff */
[----:B0-----:R-:W-:-:S04]  /*1090*/  IMAD.WIDE.U32 R12, P0, R3, R27, R10 ;  /* 0x0000001b030c7225 */ /* 0x001fc8000780000a */
[----:B------:R-:W-:-:S04]  /*10a0*/  IMAD.WIDE.U32 R10, R3, R26, RZ ;  /* 0x0000001a030a7225 */ /* 0x000fc800078e00ff */
[----:B------:R-:W-:Y:S01]  /*10b0*/  IMAD.X R15, RZ, RZ, RZ, P0 ;  /* 0x000000ffff0f7224 */ /* 0x000fe200000e06ff */
[----:B------:R-:W-:Y:S01]  /*10c0*/  IADD3 RZ, P0, R11, R12, RZ ;  /* 0x0000000c0bff7210 */ /* 0x000fe20007f1e0ff */
[----:B------:R-:W-:-:S04]  /*10d0*/  IMAD.MOV.U32 R14, RZ, RZ, R13 ;  /* 0x000000ffff0e7224 */ /* 0x000fc800078e000d */
[----:B------:R-:W-:-:S08]  /*10e0*/  IMAD.WIDE.U32.X R10, R19, R27, R14, P0 ;  /* 0x0000001b130a7225 */ /* 0x000fd000000e040e */
.L_x_14:
[----:B------:R-:W1:Y:S01]  /*10f0*/  LDC.64 R30, c[0x0][0x640] ;  /* 0x00019000ff1e7b82 */ /* 0x000e620000000a00 */
[-CC-:B------:R-:W-:Y:S01]  /*1100*/  SHF.R.U64 R33, R10, R18.reuse, R11.reuse ;  /* 0x000000120a217219 */ /* 0x180fe2000000120b */
[----:B------:R-:W-:Y:S01]  /*1110*/  IMAD.MOV.U32 R32, RZ, RZ, 0x1 ;  /* 0x00000001ff207424 */ /* 0x000fe200078e00ff */
[----:B------:R-:W-:Y:S02]  /*1120*/  SHF.R.U32.HI R3, RZ, R18, R11 ;  /* 0x00000012ff037219 */ /* 0x000fe4000001160b */
[----:B0-----:R-:W-:-:S03]  /*1130*/  IADD3 R13, P0, RZ, -R33, RZ ;  /* 0x80000021ff0d7210 */ /* 0x001fc60007f1e0ff */
[----:B------:R-:W0:Y:S02]  /*1140*/  LDC R14, c[0x0][0x618] ;  /* 0x00018600ff0e7b82 */ /* 0x000e240000000800 */
[----:B------:R-:W-:Y:S02]  /*1150*/  IMAD.X R3, RZ, RZ, ~R3, P0 ;  /* 0x000000ffff037224 */ /* 0x000fe400000e0e03 */
[----:B------:R-:W-:-:S04]  /*1160*/  IMAD.WIDE.U32 R10, R13, R28, R16 ;  /* 0x0000001c0d0a7225 */ /* 0x000fc800078e0010 */
[----:B------:R-:W2:Y:S01]  /*1170*/  LDC R15, c[0x0][0x608] ;  /* 0x00018200ff0f7b82 */ /* 0x000ea20000000800 */
[----:B------:R-:W-:-:S04]  /*1180*/  IMAD R12, R3, R28, RZ ;  /* 0x0000001c030c7224 */ /* 0x000fc800078e02ff */
[----:B------:R-:W-:Y:S02]  /*1190*/  IMAD R3, R13, R29, R12 ;  /* 0x0000001d0d037224 */ /* 0x000fe400078e020c */
[----:B------:R-:W-:Y:S01]  /*11a0*/  IMAD.MOV.U32 R12, RZ, RZ, -0x1 ;  /* 0xffffffffff0c7424 */ /* 0x000fe200078e00ff */
[----:B------:R-:W3:Y:S01]  /*11b0*/  LDC R27, c[0x0][0x658] ;  /* 0x00019600ff1b7b82 */ /* 0x000ee20000000800 */
[----:B------:R-:W-:Y:S01]  /*11c0*/  IMAD.IADD R3, R11, 0x1, R3 ;  /* 0x000000010b037824 */ /* 0x000fe200078e0203 */
[----:B-1----:R-:W-:-:S04]  /*11d0*/  ISETP.NE.U32.AND P0, PT, R30, RZ, PT ;  /* 0x000000ff1e00720c */ /* 0x002fc80003f05070 */
[----:B------:R-:W-:Y:S02]  /*11e0*/  ISETP.NE.AND.EX P0, PT, R31, RZ, PT, P0 ;  /* 0x000000ff1f00720c */ /* 0x000fe40003f05300 */
[----:B------:R-:W1:Y:S01]  /*11f0*/  LDC R26, c[0x0][0x600] ;  /* 0x00018000ff1a7b82 */ /* 0x000e620000000800 */
[-CC-:B0-----:R-:W-:Y:S02]  /*1200*/  SHF.R.U64 R25, R10, R14.reuse, R3.reuse ;  /* 0x0000000e0a197219 */ /* 0x181fe40000001203 */
[----:B------:R-:W-:-:S05]  /*1210*/  SHF.R.U32.HI R10, RZ, R14, R3 ;  /* 0x0000000eff0a7219 */ /* 0x000fca0000011603 */
[----:B------:R-:W0:Y:S01]  /*1220*/  LDC R22, c[0x0][0x648] ;  /* 0x00019200ff167b82 */ /* 0x000e220000000800 */
[-CC-:B--2---:R-:W-:Y:S02]  /*1230*/  SHF.R.U64 R35, R25, R15.reuse, R10.reuse ;  /* 0x0000000f19237219 */ /* 0x184fe4000000120a */
[----:B------:R-:W-:-:S05]  /*1240*/  SHF.R.U32.HI R10, RZ, R15, R10 ;  /* 0x0000000fff0a7219 */ /* 0x000fca000001160a */
[----:B------:R-:W2:Y:S01]  /*1250*/  LDC R28, c[0x0][0x638] ;  /* 0x00018e00ff1c7b82 */ /* 0x000ea20000000800 */
[-CC-:B---3--:R-:W-:Y:S02]  /*1260*/  SHF.R.U64 R34, R35, R27.reuse, R10.reuse ;  /* 0x0000001b23227219 */ /* 0x188fe4000000120a */
[-C--:B------:R-:W-:Y:S02]  /*1270*/  SHF.L.U32 R3, R12, R27.reuse, RZ ;  /* 0x0000001b0c037219 */ /* 0x080fe400000006ff */
[----:B------:R-:W-:Y:S01]  /*1280*/  SHF.R.U32.HI R11, RZ, R27, R10 ;  /* 0x0000001bff0b7219 */ /* 0x000fe2000001160a */
[----:B------:R-:W-:Y:S01]  /*1290*/  IMAD.MOV.U32 R10, RZ, RZ, R34 ;  /* 0x000000ffff0a7224 */ /* 0x000fe200078e0022 */
[----:B------:R-:W-:Y:S01]  /*12a0*/  LOP3.LUT R18, RZ, R3, RZ, 0x33, !PT ;  /* 0x00000003ff127212 */ /* 0x000fe200078e33ff */
[----:B------:R-:W3:Y:S01]  /*12b0*/  LDC R29, c[0x0][0x610] ;  /* 0x00018400ff1d7b82 */ /* 0x000ee20000000800 */
[----:B------:R-:W-:Y:S05]  /*12c0*/  @!P0 BRA `(.L_x_15) ;  /* 0x0000000000288947 */ /* 0x000fea0003800000 */
[----:B------:R-:W4:Y:S02]  /*12d0*/  LDC R3, c[0x0][0x64c] ;  /* 0x00019300ff037b82 */ /* 0x000f240000000800 */
[----:B----4-:R-:W-:-:S05]  /*12e0*/  IADD3 R3, P0, R34, R3, RZ ;  /* 0x0000000322037210 */ /* 0x010fca0007f1e0ff */
[----:B------:R-:W-:-:S04]  /*12f0*/  IMAD.X R19, RZ, RZ, R11, P0 ;  /* 0x000000ffff137224 */ /* 0x000fc800000e060b */
[----:B------:R-:W-:-:S04]  /*1300*/  IMAD.WIDE.U32 R10, R19, R30, RZ ;  /* 0x0000001e130a7225 */ /* 0x000fc800078e00ff */
[----:B------:R-:W-:-:S04]  /*1310*/  IMAD.WIDE.U32 R12, P0, R3, R31, R10 ;  /* 0x0000001f030c7225 */ /* 0x000fc8000780000a */
[----:B------:R-:W-:-:S04]  /*1320*/  IMAD.WIDE.U32 R10, R3, R30, RZ ;  /* 0x0000001e030a7225 */ /* 0x000fc800078e00ff */
[----:B------:R-:W-:Y:S01]  /*1330*/  IMAD.X R15, RZ, RZ, RZ, P0 ;  /* 0x000000ffff0f7224 */ /* 0x000fe200000e06ff */
[----:B------:R-:W-:Y:S01]  /*1340*/  IADD3 RZ, P0, R11, R12, RZ ;  /* 0x0000000c0bff7210 */ /* 0x000fe20007f1e0ff */
[----:B------:R-:W-:-:S04]  /*1350*/  IMAD.MOV.U32 R14, RZ, RZ, R13 ;  /* 0x000000ffff0e7224 */ /* 0x000fc800078e000d */
[----:B------:R-:W-:-:S08]  /*1360*/  IMAD.WIDE.U32.X R10, R19, R31, R14, P0 ;  /* 0x0000001f130a7225 */ /* 0x000fd000000e040e */
.L_x_15:
[----:B0-----:R-:W-:Y:S01]  /*1370*/  SHF.R.U64 R7, R10, R22, R11 ;  /* 0x000000160a077219 */ /* 0x001fe2000000120b */
[----:B-1----:R-:W-:Y:S01]  /*1380*/  VIADD R10, R26, 0xffffffff ;  /* 0xffffffff1a0a7836 */ /* 0x002fe20000000000 */
[----:B------:R-:W-:Y:S01]  /*1390*/  SHF.L.U32 R3, R32, R27, RZ ;  /* 0x0000001b20037219 */ /* 0x000fe200000006ff */
[----:B------:R-:W-:Y:S01]  /*13a0*/  @P1 IMAD R20, R21, R24, R6 ;  /* 0x0000001815141224 */ /* 0x000fe200078e0206 */
[----:B------:R-:W-:Y:S01]  /*13b0*/  LOP3.LUT R18, R35, R18, RZ, 0xc0, !PT ;  /* 0x0000001223127212 */ /* 0x000fe200078ec0ff */
[----:B------:R-:W-:Y:S01]  /*13c0*/  IMAD.MOV R11, RZ, RZ, -R7 ;  /* 0x000000ffff0b7224 */ /* 0x000fe200078e0a07 */
[----:B------:R-:W-:Y:S01]  /*13d0*/  LOP3.LUT R10, R25, R10, RZ, 0xc0, !PT ;  /* 0x0000000a190a7212 */ /* 0x000fe200078ec0ff */
[----:B------:R-:W-:Y:S02]  /*13e0*/  IMAD.MOV.U32 R6, RZ, RZ, 0x1 ;  /* 0x00000001ff067424 */ /* 0x000fe400078e00ff */
[----:B------:R-:W-:Y:S02]  /*13f0*/  IMAD R7, R3, R7, R18 ;  /* 0x0000000703077224 */ /* 0x000fe400078e0212 */
[----:B--2---:R-:W-:-:S02]  /*1400*/  IMAD R3, R11, R28, R34 ;  /* 0x0000001c0b037224 */ /* 0x004fc400078e0222 */
[----:B---3--:R-:W-:Y:S02]  /*1410*/  IMAD R22, R7, R29, R20 ;  /* 0x0000001d07167224 */ /* 0x008fe400078e0214 */
[----:B------:R-:W-:Y:S01]  /*1420*/  IMAD R7, R3, R26, R10 ;  /* 0x0000001a03077224 */ /* 0x000fe200078e020a */
[----:B------:R-:W-:Y:S01]  /*1430*/  PRMT R3, R6, 0x7610, R3 ;  /* 0x0000761006037816 */ /* 0x000fe20000000003 */
[----:B------:R-:W-:-:S03]  /*1440*/  IMAD.MOV.U32 R19, RZ, RZ, R33 ;  /* 0x000000ffff137224 */ /* 0x000fc600078e0021 */
[----:B------:R-:W-:Y:S02]  /*1450*/  SEL R18, R7, R22, !P1 ;  /* 0x0000001607127207 */ /* 0x000fe40004800000 */
[----:B------:R-:W-:-:S07]  /*1460*/  SEL R22, R22, R7, !P1 ;  /* 0x0000000716167207 */ /* 0x000fce0004800000 */
.L_x_13:
[----:B------:R-:W-:Y:S05]  /*1470*/  @!P2 BRA `(.L_x_16) ;  /* 0x00000000000ca947 */ /* 0x000fea0003800000 */
[----:B------:R-:W-:Y:S01]  /*1480*/  UCGABAR_WAIT ;  /* 0x0000000000007dc7 */ /* 0x000fe20008000000 */
[----:B------:R-:W-:Y:S01]  /*1490*/  CCTL.IVALL ;  /* 0x00000000ff00798f */ /* 0x000fe20002000000 */
[----:B------:R-:W-:Y:S05]  /*14a0*/  BRA `(.L_x_17) ;  /* 0x0000000000047947 */ /* 0x000fea0003800000 */
.L_x_16:
[----:B------:R-:W-:Y:S06]  /*14b0*/  BAR.SYNC.DEFER_BLOCKING 0x0 ;  /* 0x0000000000007b1d */ /* 0x000fec0000010000 */
.L_x_17:
[----:B------:R-:W-:Y:S05]  /*14c0*/  @!P3 BRA `(.L_x_18) ;  /* 0x000000480074b947 */ /* 0x000fea0003800000 */
[----:B------:R-:W-:-:S13]  /*14d0*/  ISETP.GT.U32.AND P0, PT, R36, 0x1, PT ;  /* 0x000000012400780c */ /* 0x000fda0003f04070 */
[----:B------:R-:W-:Y:S05]  /*14e0*/  @P0 EXIT ;  /* 0x000000000000094d */ /* 0x000fea0003800000 */
.L_x_19:
[----:B------:R-:W-:-:S08]  /*14f0*/  NOP ;  /* 0x0000000000007918 */ /* 0x000fd00000000000 */
[----:B------:R-:W1:Y:S02]  /*1500*/  USETMAXREG.TRY_ALLOC.CTAPOOL UP0, 0xe8 ;  /* 0x000000e8000079c8 */ /* 0x000e640008000600 */
[----:B-1----:R-:W-:-:S13]  /*1510*/  PLOP3.LUT P0, PT, PT, PT, UP0, 0x80, 0x0 ;  /* 0x000000000000781c */ /* 0x002fda0003f0f008 */
[----:B------:R-:W-:Y:S05]  /*1520*/  @!P0 BRA `(.L_x_19) ;  /* 0xfffffffc00f08947 */ /* 0x000fea000383ffff */
[----:B------:R-:W-:-:S13]  /*1530*/  LOP3.LUT P0, RZ, R3, 0xff, RZ, 0xc0, !PT ;  /* 0x000000ff03ff7812 */ /* 0x000fda000780c0ff */
[----:B------:R-:W-:Y:S05]  /*1540*/  @!P0 EXIT ;  /* 0x000000000000894d */ /* 0x000fea0003800000 */
[----:B------:R-:W2:Y:S01]  /*1550*/  LDL.64 R10, [R1] ;  /* 0x00000000010a7983 */ /* 0x000ea20000100a00 */
[CC--:B------:R-:W-:Y:S01]  /*1560*/  LEA.HI R3, R8.reuse, R5.reuse, RZ, 0x2 ;  /* 0x0000000508037211 */ /* 0x0c0fe200078f10ff */
[----:B------:R-:W1:Y:S01]  /*1570*/  S2UR UR4, SR_CgaCtaId ;  /* 0x00000000000479c3 */ /* 0x000e620000008800 */
[----:B------:R-:W-:Y:S01]  /*1580*/  LEA.HI R8, R8, R5, RZ, 0x5 ;  /* 0x0000000508087211 */ /* 0x000fe200078f28ff */
[----:B------:R-:W-:Y:S01]  /*1590*/  UISETP.LT.AND UP0, UPT, UR40, 0x1, UPT ;  /* 0x000000012800788c */ /* 0x000fe2000bf01270 */
[--C-:B------:R-:W-:Y:S01]  /*15a0*/  SHF.R.S32.HI R92, RZ, 0x2, R3.reuse ;  /* 0x00000002ff5c7819 */ /* 0x100fe20000011403 */
[----:B------:R-:W-:Y:S01]  /*15b0*/  UIADD3 UR5, UR43, -0x1, URZ ;  /* 0xffffffff2b057890 */ /* 0x000fe2000fffe03f */
[----:B------:R-:W-:Y:S01]  /*15c0*/  SHF.R.S32.HI R7, RZ, 0x1f, R3 ;  /* 0x0000001fff077819 */ /* 0x000fe20000011403 */
[----:B------:R-:W-:Y:S01]  /*15d0*/  USEL UR42, UR40, 0x1, UP0 ;  /* 0x00000001282a7887 */ /* 0x000fe20008000000 */
[----:B------:R-:W-:Y:S01]  /*15e0*/  LOP3.LUT R4, R3, 0xfffffffc, RZ, 0xc0, !PT ;  /* 0xfffffffc03047812 */ /* 0x000fe200078ec0ff */
[----:B------:R-:W3:Y:S01]  /*15f0*/  LDC R98, c[0x0][0x658] ;  /* 0x00019600ff627b82 */ /* 0x000ee20000000800 */
[----:B------:R-:W-:Y:S01]  /*1600*/  LEA.HI R7, R7, R92, RZ, 0x3 ;  /* 0x0000005c07077211 */ /* 0x000fe200078f18ff */
[----:B------:R-:W-:Y:S01]  /*1610*/  UMOV UR41, 0x400 ;  /* 0x0000040000297882 */ /* 0x000fe20000000000 */
[----:B------:R-:W-:Y:S01]  /*1620*/  SHF.R.S32.HI R3, RZ, 0x5, R8 ;  /* 0x00000005ff037819 */ /* 0x000fe20000011408 */
[----:B------:R-:W-:Y:S01]  /*1630*/  UISETP.NE.AND UP0, UPT, UR5, URZ, UPT ;  /* 0x0000003f0500728c */ /* 0x000fe2000bf05270 */
[----:B------:R-:W-:Y:S01]  /*1640*/  LOP3.LUT R7, R7, 0xfffffff8, RZ, 0xc0, !PT ;  /* 0xfffffff807077812 */ /* 0x000fe200078ec0ff */
[----:B------:R-:W-:Y:S01]  /*1650*/  IMAD.IADD R4, R5, 0x1, -R4 ;  /* 0x0000000105047824 */ /* 0x000fe200078e0a04 */
[----:B------:R-:W-:Y:S01]  /*1660*/  ULDC UR6, c[0x0][0x284] ;  /* 0x0000a10000067ab9 */ /* 0x000fe20000000800 */
[----:B------:R-:W4:Y:S01]  /*1670*/  LDC.64 R96, c[0x0][0x5c8] ;  /* 0x00017200ff607b82 */ /* 0x000f220000000a00 */
[----:B------:R-:W-:Y:S01]  /*1680*/  IMAD.MOV.U32 R5, RZ, RZ, 0x1 ;  /* 0x00000001ff057424 */ /* 0x000fe200078e00ff */
[----:B------:R-:W-:Y:S01]  /*1690*/  LOP3.LUT R104, R23, 0x1, RZ, 0xfc, !PT ;  /* 0x0000000117687812 */ /* 0x000fe200078efcff */
[----:B------:R-:W-:Y:S01]  /*16a0*/  IMAD.IADD R92, R92, 0x1, -R7 ;  /* 0x000000015c5c7824 */ /* 0x000fe200078e0a07 */
[----:B------:R-:W-:Y:S01]  /*16b0*/  USHF.L.U32 UR45, UR40, 0x1, URZ ;  /* 0x00000001282d7899 */ /* 0x000fe2000800063f */
[----:B------:R-:W-:Y:S01]  /*16c0*/  IMAD.SHL.U32 R94, R4, 0x2, RZ ;  /* 0x00000002045e7824 */ /* 0x000fe200078e00ff */
[----:B------:R-:W-:Y:S01]  /*16d0*/  UIADD3 UR42, -UR42, UR40, URZ ;  /* 0x000000282a2a7290 */ /* 0x000fe2000fffe13f */
[--C-:B------:R-:W-:Y:S01]  /*16e0*/  IMAD R103, R3, -0x10, -R92.reuse ;  /* 0xfffffff003677824 */ /* 0x100fe200078e0a5c */
[----:B------:R-:W0:Y:S01]  /*16f0*/  LDC R99, c[0x0][0x288] ;  /* 0x0000a200ff637b82 */ /* 0x000e220000000800 */
[----:B------:R-:W-:Y:S01]  /*1700*/  SHF.R.S32.HI R93, RZ, 0x1f, R92 ;  /* 0x0000001fff5d7819 */ /* 0x000fe2000001145c */
[----:B-1----:R-:W-:Y:S01]  /*1710*/  ULEA UR41, UR4, UR41, 0x18 ;  /* 0x0000002904297291 */ /* 0x002fe2000f8ec03f */
[----:B------:R-:W-:Y:S01]  /*1720*/  SHF.R.S32.HI R95, RZ, 0x1f, R94 ;  /* 0x0000001fff5f7819 */ /* 0x000fe2000001145e */
[----:B------:R-:W-:Y:S01]  /*1730*/  USHF.L.U32 UR4, UR5, 0x3, URZ ;  /* 0x0000000305047899 */ /* 0x000fe2000800063f */
[----:B------:R-:W-:Y:S01]  /*1740*/  VIADD R103, R103, UR6 ;  /* 0x0000000667677c36 */ /* 0x000fe20008000000 */
[----:B------:R-:W-:Y:S01]  /*1750*/  USEL UR5, URZ, 0x1, UP0 ;  /* 0x000000013f057887 */ /* 0x000fe20008000000 */
[----:B------:R-:W-:Y:S01]  /*1760*/  IMAD.WIDE R92, R3, 0x10, R92 ;  /* 0x00000010035c7825 */ /* 0x000fe200078e025c */
[----:B------:R-:W1:Y:S01]  /*1770*/  LDC R101, c[0x0][0x600] ;  /* 0x00018000ff657b82 */ /* 0x000e620000000800 */
[----:B------:R-:W-:-:S02]  /*1780*/  UIADD3 UR46, UR41, 0xa0, URZ ;  /* 0x000000a0292e7890 */ /* 0x000fc4000fffe03f */
[----:B------:R-:W-:Y:S01]  /*1790*/  IMAD.MOV.U32 R3, RZ, RZ, -0x1 ;  /* 0xffffffffff037424 */ /* 0x000fe200078e00ff */
[----:B------:R-:W-:Y:S01]  /*17a0*/  ULOP3.LUT UR4, UR4, 0x8, URZ, 0xc0, !UPT ;  /* 0x0000000804047892 */ /* 0x000fe2000f8ec03f */
[----:B------:R-:W-:Y:S01]  /*17b0*/  IMAD.U32 R105, RZ, RZ, UR5 ;  /* 0x00000005ff697e24 */ /* 0x000fe2000f8e00ff */
[----:B------:R-:W-:Y:S02]  /*17c0*/  ULEA UR43, UR43, UR46, 0x3 ;  /* 0x0000002e2b2b7291 */ /* 0x000fe4000f8e183f */
[-C--:B---3--:R-:W-:Y:S01]  /*17d0*/  SHF.L.U32 R3, R3, R98.reuse, RZ ;  /* 0x0000006203037219 */ /* 0x088fe200000006ff */
[----:B------:R-:W-:Y:S01]  /*17e0*/  ULOP3.LUT UR47, UR4, 0x8, URZ, 0x3c, !UPT ;  /* 0x00000008042f7892 */ /* 0x000fe2000f8e3c3f */
[C---:B----4-:R-:W-:Y:S01]  /*17f0*/  SHF.L.U64.HI R97, R96.reuse, 0x3, R97 ;  /* 0x0000000360617819 */ /* 0x050fe20000010261 */
[----:B------:R-:W-:Y:S01]  /*1800*/  IMAD.SHL.U32 R96, R96, 0x8, RZ ;  /* 0x0000000860607824 */ /* 0x000fe200078e00ff */
[----:B------:R-:W-:Y:S01]  /*1810*/  SHF.L.U32 R98, R5, R98, RZ ;  /* 0x0000006205627219 */ /* 0x000fe200000006ff */
[----:B------:R-:W-:Y:S01]  /*1820*/  ULOP3.LUT UR44, UR4, 0x18, URZ, 0x3c, !UPT ;  /* 0x00000018042c7892 */ /* 0x000fe2000f8e3c3f */
[----:B------:R-:W-:Y:S01]  /*1830*/  LOP3.LUT R102, RZ, R3, RZ, 0x33, !PT ;  /* 0x00000003ff667212 */ /* 0x000fe200078e33ff */
[----:B0-----:R-:W-:-:S02]  /*1840*/  IMAD R99, R4, -0x2, R99 ;  /* 0xfffffffe04637824 */ /* 0x001fc400078e0263 */
[----:B-1----:R-:W-:Y:S01]  /*1850*/  VIADD R101, R101, 0xffffffff ;  /* 0xffffffff65657836 */ /* 0x002fe20000000000 */
[----:B--2---:R-:W-:-:S07]  /*1860*/  SHF.L.U64.HI R100, R10, 0x1, R0 ;  /* 0x000000010a647819 */ /* 0x004fce0000010200 */
.L_x_167:
[----:B------:R-:W-:-:S04]  /*1870*/  SHF.L.U32 R0, R105, 0x1f, RZ ;  /* 0x0000001f69007819 */ /* 0x000fc800000006ff */
[----:B------:R-:W0:Y:S02]  /*1880*/  SYNCS.PHASECHK.TRANS64.TRYWAIT P0, [UR43+-0x8], R0 ;  /* 0xfffff800ff0075a7 */ /* 0x000e24000800016b */
[----:B01-34-:R-:W-:Y:S05]  /*1890*/  @!P0 BRA `(.L_x_20) ;  /* 0x00000058008c8947 */ /* 0x01bfea0003800000 */
.L_x_194:
[----:B------:R-:W-:Y:S02]  /*18a0*/  ULDC UR4, c[0x0][0x28c] ;  /* 0x0000a30000047ab9 */ /* 0x000fe40000000800 */
[----:B------:R-:W-:-:S13]  /*18b0*/  ISETP.LT.AND P0, PT, RZ, UR4, PT ;  /* 0x00000004ff007c0c */ /* 0x000fda000bf01270 */
[----:B------:R-:W-:Y:S05]  /*18c0*/  @P0 BRA `(.L_x_21) ;  /* 0x0000000000400947 */ /* 0x000fea0003800000 */
[----:B0-----:R-:W-:Y:S01]  /*18d0*/  MOV R0, 0x0 ;  /* 0x0000000000007802 */ /* 0x001fe20000000f00 */
[----:B------:R-:W-:Y:S01]  /*18e0*/  ULDC.64 UR4, c[0x4][0x68] ;  /* 0x01001a0000047ab9 */ /* 0x000fe20000000a00 */
[----:B------:R-:W-:Y:S01]  /*18f0*/  ULDC.64 UR6, c[0x4][0x8] ;  /* 0x0100020000067ab9 */ /* 0x000fe20000000a00 */
[----:B------:R-:W-:Y:S01]  /*1900*/  IMAD.U32 R4, RZ, RZ, UR4 ;  /* 0x00000004ff047e24 */ /* 0x000fe2000f8e00ff */
[----:B------:R0:W1:Y:S01]  /*1910*/  LDC.64 R14, c[0x4][R0] ;  /* 0x01000000000e7b82 */ /* 0x0000620000000a00 */
[----:B------:R-:W-:Y:S01]  /*1920*/  IMAD.U32 R5, RZ, RZ, UR5 ;  /* 0x00000005ff057e24 */ /* 0x000fe2000f8e00ff */
[----:B------:R-:W-:Y:S01]  /*1930*/  ULDC.64 UR4, c[0x4][0x70] ;  /* 0x01001c0000047ab9 */ /* 0x000fe20000000a00 */
[----:B------:R-:W-:Y:S02]  /*1940*/  IMAD.U32 R10, RZ, RZ, UR6 ;  /* 0x00000006ff0a7e24 */ /* 0x000fe4000f8e00ff */
[----:B------:R-:W-:Y:S02]  /*1950*/  IMAD.U32 R6, RZ, RZ, UR4 ;  /* 0x00000004ff067e24 */ /* 0x000fe4000f8e00ff */
[----:B------:R-:W-:-:S02]  /*1960*/  IMAD.U32 R7, RZ, RZ, UR5 ;  /* 0x00000005ff077e24 */ /* 0x000fc4000f8e00ff */
[----:B------:R-:W-:Y:S02]  /*1970*/  IMAD.U32 R11, RZ, RZ, UR7 ;  /* 0x00000007ff0b7e24 */ /* 0x000fe4000f8e00ff */
[----:B------:R-:W-:Y:S02]  /*1980*/  IMAD.MOV.U32 R8, RZ, RZ, 0x1e1 ;  /* 0x000001e1ff087424 */ /* 0x000fe400078e00ff */
[----:B------:R-:W-:Y:S02]  /*1990*/  IMAD.MOV.U32 R12, RZ, RZ, 0x1 ;  /* 0x00000001ff0c7424 */ /* 0x000fe400078e00ff */
[----:B0-----:R-:W-:-:S07]  /*19a0*/  IMAD.MOV.U32 R13, RZ, RZ, RZ ;  /* 0x000000ffff0d7224 */ /* 0x001fce00078e00ff */
[----:B------:R-:W-:-:S07]  /*19b0*/  LEPC R20, `(.L_x_21) ;  /* 0x000000001014794e */ /* 0x000fce0000000000 */
[----:B-1---5:R-:W-:Y:S05]  /*19c0*/  CALL.ABS.NOINC R14 ;  /* 0x000000000e007343 */ /* 0x022fea0003c00000 */
.L_x_21:
[----:B------:R-:W-:-:S13]  /*19d0*/  ISETP.NE.AND P0, PT, R104, 0x3, PT ;  /* 0x000000036800780c */ /* 0x000fda0003f05270 */
[----:B------:R-:W-:Y:S05]  /*19e0*/  @!P0 BRA `(.L_x_22) ;  /* 0x0000000000048947 */ /* 0x000fea0003800000 */
[----:B------:R-:W-:Y:S01]  /*19f0*/  BPT.TRAP 0x1 ;  /* 0x000000040000795c */ /* 0x000fe20000300000 */
.L_x_22:
[----:B0-----:R-:W-:Y:S02]  /*1a00*/  IMAD.U32 R3, RZ, RZ, UR38 ;  /* 0x00000026ff037e24 */ /* 0x001fe4000f8e00ff */
[----:B------:R-:W-:-:S03]  /*1a10*/  IMAD.U32 R0, RZ, RZ, UR39 ;  /* 0x00000027ff007e24 */ /* 0x000fc6000f8e00ff */
[----:B------:R-:W-:Y:S02]  /*1a20*/  LEA R3, R3, UR41, 0x3 ;  /* 0x0000002903037c11 */ /* 0x000fe4000f8e18ff */
[----:B------:R-:W-:-:S04]  /*1a30*/  SHF.L.U32 R0, R0, 0x1f, RZ ;  /* 0x0000001f00007819 */ /* 0x000fc800000006ff */
[----:B------:R0:W1:Y:S01]  /*1a40*/  SYNCS.PHASECHK.TRANS64.TRYWAIT P1, [R3+URZ], R0 ;  /* 0x00000000030075a7 */ /* 0x000062000802017f */
[----:B------:R-:W-:Y:S05]  /*1a50*/  @!P0 BRA `(.L_x_23) ;  /* 0x0000000000048947 */ /* 0x000fea0003800000 */
[----:B------:R-:W-:Y:S01]  /*1a60*/  BPT.TRAP 0x1 ;  /* 0x000000040000795c */ /* 0x000fe20000300000 */
.L_x_23:
[----:B------:R-:W-:-:S05]  /*1a70*/  IMAD.U32 R4, RZ, RZ, UR42 ;  /* 0x0000002aff047e24 */ /* 0x000fca000f8e00ff */
[----:B------:R-:W-:Y:S01]  /*1a80*/  ISETP.GE.AND P2, PT, R4, 0x1, PT ;  /* 0x000000010400780c */ /* 0x000fe20003f46270 */
[----:B-1----:R-:W-:-:S12]  /*1a90*/  @P1 BRA `(.L_x_24) ;  /* 0x0000000000081947 */ /* 0x002fd80003800000 */
[----:B------:R-:W1:Y:S02]  /*1aa0*/  SYNCS.PHASECHK.TRANS64.TRYWAIT P1, [R3+URZ], R0 ;  /* 0x00000000030075a7 */ /* 0x000e64000802017f */
[----:B-1----:R-:W-:Y:S05]  /*1ab0*/  @!P1 BRA `(.L_x_25) ;  /* 0x00000058001c9947 */ /* 0x002fea0003800000 */
.L_x_24:
[----:B------:R-:W-:Y:S05]  /*1ac0*/  WARPSYNC.ALL ;  /* 0x0000000000007948 */ /* 0x000fea0003800000 */
[----:B------:R-:W-:Y:S01]  /*1ad0*/  UIADD3 UR4, UR41, 0x180, URZ ;  /* 0x0000018029047890 */ /* 0x000fe2000fffe03f */
[----:B------:R-:W-:Y:S01]  /*1ae0*/  WARPGROUP.ARRIVE ;  /* 0x00000000000079c5 */ /* 0x000fe20000000000 */
[----:B------:R-:W-:Y:S02]  /*1af0*/  UIADD3 UR5, UR41, 0x12180, URZ ;  /* 0x0001218029057890 */ /* 0x000fe4000fffe03f */
[----:B------:R-:W-:Y:S02]  /*1b00*/  USHF.R.U32.HI UR4, URZ, 0x4, UR4 ;  /* 0x000000043f047899 */ /* 0x000fe40008011604 */
[----:B------:R-:W-:-:S02]  /*1b10*/  USHF.R.U32.HI UR5, URZ, 0x4, UR5 ;  /* 0x000000043f057899 */ /* 0x000fc40008011605 */
[----:B------:R-:W-:Y:S02]  /*1b20*/  ULOP3.LUT UR4, UR4, 0x3fff, URZ, 0xc0, !UPT ;  /* 0x00003fff04047892 */ /* 0x000fe4000f8ec03f */
[----:B------:R-:W-:Y:S02]  /*1b30*/  ULOP3.LUT UR5, UR5, 0x3fff, URZ, 0xc0, !UPT ;  /* 0x00003fff05057892 */ /* 0x000fe4000f8ec03f */
[----:B------:R-:W-:Y:S02]  /*1b40*/  ULOP3.LUT UR8, UR4, 0x10000, URZ, 0xfc, !UPT ;  /* 0x0001000004087892 */ /* 0x000fe4000f8efc3f */
[----:B------:R-:W-:Y:S02]  /*1b50*/  ULOP3.LUT UR9, UR5, 0x10000, URZ, 0xfc, !UPT ;  /* 0x0001000005097892 */ /* 0x000fe4000f8efc3f */
[----:B------:R-:W-:Y:S02]  /*1b60*/  ULEA UR10, UR38, UR8, 0x9 ;  /* 0x00000008260a7291 */ /* 0x000fe4000f8e483f */
[----:B------:R-:W-:Y:S01]  /*1b70*/  ULEA UR11, UR38, UR9, 0xa ;  /* 0x00000009260b7291 */ /* 0x000fe2000f8e503f */
[----:B------:R-:W-:Y:S01]  /*1b80*/  UMOV UR5, 0x40000040 ;  /* 0x4000004000057882 */ /* 0x000fe20000000000 */
[----:B------:R-:W-:-:S03]  /*1b90*/  UMOV UR7, 0x40000040 ;  /* 0x4000004000077882 */ /* 0x000fc60000000000 */
[----:B------:R-:W-:Y:S02]  /*1ba0*/  UMOV UR4, UR10 ;  /* 0x0000000a00047c82 */ /* 0x000fe40008000000 */
[----:B------:R-:W-:Y:S02]  /*1bb0*/  UMOV UR6, UR11 ;  /* 0x0000000b00067c82 */ /* 0x000fe40008000000 */
[----:B------:R-:W-:Y:S01]  /*1bc0*/  HGMMA.64x128x8.F32.TF32 R24, gdesc[UR4], RZ, !UPT, gsb0 ;  /* 0x05e00000041879f0 */ /* 0x000fe2000c0028ff */
[----:B------:R-:W-:Y:S02]  /*1bd0*/  UIADD3 UR4, UR10, 0x2, URZ ;  /* 0x000000020a047890 */ /* 0x000fe4000fffe03f */
[----:B------:R-:W-:Y:S01]  /*1be0*/  UIADD3 UR6, UR11, 0x2, URZ ;  /* 0x000000020b067890 */ /* 0x000fe2000fffe03f */
[----:B------:R-:W-:Y:S01]  /*1bf0*/  UMOV UR5, 0x40000040 ;  /* 0x4000004000057882 */ /* 0x000fe20000000000 */
[----:B------:R-:W-:Y:S01]  /*1c00*/  UMOV UR7, 0x40000040 ;  /* 0x4000004000077882 */ /* 0x000fe20000000000 */
[----:B------:R-:W-:-:S02]  /*1c10*/  WARPGROUP.DEPBAR.LE gsb0, 0x0 ;  /* 0x00008000000079c5 */ /* 0x000fc40000010000 */
[----:B------:R-:W-:-:S06]  /*1c20*/  WARPGROUP.ARRIVE ;  /* 0x00000000000079c5 */ /* 0x000fcc0000000000 */
[----:B------:R-:W-:Y:S01]  /*1c30*/  HGMMA.64x128x8.F32.TF32 R24, gdesc[UR4], R24, gsb0 ;  /* 0x05e00000041879f0 */ /* 0x000fe20008002818 */
[----:B------:R-:W-:Y:S02]  /*1c40*/  UIADD3 UR4, UR10, 0x4, URZ ;  /* 0x000000040a047890 */ /* 0x000fe4000fffe03f */
[----:B------:R-:W-:Y:S01]  /*1c50*/  UIADD3 UR6, UR11, 0x4, URZ ;  /* 0x000000040b067890 */ /* 0x000fe2000fffe03f */
[----:B------:R-:W-:Y:S01]  /*1c60*/  UMOV UR5, 0x40000040 ;  /* 0x4000004000057882 */ /* 0x000fe20000000000 */
[----:B------:R-:W-:Y:S01]  /*1c70*/  UMOV UR7, 0x40000040 ;  /* 0x4000004000077882 */ /* 0x000fe20000000000 */
[----:B------:R-:W-:Y:S02]  /*1c80*/  WARPGROUP.DEPBAR.LE gsb0, 0x0 ;  /* 0x00008000000079c5 */ /* 0x000fe40000010000 */
        /* <DEDUP_REMOVED lines=8> */
[----:B------:R-:W-:Y:S03]  /*1d10*/  HGMMA.64x128x8.F32.TF32 R24, gdesc[UR4], R24, gsb0 ;  /* 0x05e00000041879f0 */ /* 0x000fe60008002818 */
[----:B------:R-:W-:Y:S02]  /*1d20*/  WARPGROUP.DEPBAR.LE gsb0, 0x0 ;  /* 0x00008000000079c5 */ /* 0x000fe40000010000 */
[----:B------:R-:W-:Y:S05]  /*1d30*/  @!P2 BRA `(.L_x_26) ;  /* 0x000000040014a947 */ /* 0x000fea0003800000 */
[----:B------:R-:W-:Y:S01]  /*1d40*/  UIADD3 UR4, UR38, 0x1, URZ ;  /* 0x0000000126047890 */ /* 0x000fe2000fffe03f */
[----:B01----:R-:W-:Y:S02]  /*1d50*/  IMAD.U32 R0, RZ, RZ, UR42 ;  /* 0x0000002aff007e24 */ /* 0x003fe4000f8e00ff */
[----:B------:R-:W-:Y:S01]  /*1d60*/  IMAD.U32 R3, RZ, RZ, UR38 ;  /* 0x00000026ff037e24 */ /* 0x000fe2000f8e00ff */
[----:B------:R-:W-:-:S04]  /*1d70*/  UISETP.NE.AND UP0, UPT, UR4, 0x9, UPT ;  /* 0x000000090400788c */ /* 0x000fc8000bf05270 */
[----:B------:R-:W-:Y:S02]  /*1d80*/  USEL UR5, URZ, 0x1, UP0 ;  /* 0x000000013f057887 */ /* 0x000fe40008000000 */
[----:B------:R-:W-:Y:S02]  /*1d90*/  USEL UR10, UR4, URZ, UP0 ;  /* 0x0000003f040a7287 */ /* 0x000fe40008000000 */
[----:B------:R-:W-:-:S06]  /*1da0*/  ULOP3.LUT UR5, UR39, UR5, URZ, 0x3c, !UPT ;  /* 0x0000000527057292 */ /* 0x000fcc000f8e3c3f */
[----:B------:R-:W-:-:S07]  /*1db0*/  IMAD.U32 R6, RZ, RZ, UR5 ;  /* 0x00000005ff067e24 */ /* 0x000fce000f8e00ff */
.L_x_33:
[----:B------:R-:W-:Y:S05]  /*1dc0*/  @!P0 BRA `(.L_x_27) ;  /* 0x0000000000048947 */ /* 0x000fea0003800000 */
[----:B------:R-:W-:Y:S01]  /*1dd0*/  BPT.TRAP 0x1 ;  /* 0x000000040000795c */ /* 0x000fe20000300000 */
.L_x_27:
[----:B------:R-:W-:Y:S01]  /*1de0*/  ULEA UR4, UR10, UR41, 0x3 ;  /* 0x000000290a047291 */ /* 0x000fe2000f8e183f */
[----:B------:R-:W-:-:S08]  /*1df0*/  SHF.L.U32 R4, R6, 0x1f, RZ ;  /* 0x0000001f06047819 */ /* 0x000fd000000006ff */
[----:B------:R0:W1:Y:S01]  /*1e00*/  SYNCS.PHASECHK.TRANS64.TRYWAIT P1, [UR4], R4 ;  /* 0x00000004ff0075a7 */ /* 0x0000620008020144 */
[----:B------:R-:W-:Y:S05]  /*1e10*/  @!P0 BRA `(.L_x_28) ;  /* 0x0000000000048947 */ /* 0x000fea0003800000 */
[----:B------:R-:W-:Y:S01]  /*1e20*/  BPT.TRAP 0x1 ;  /* 0x000000040000795c */ /* 0x000fe20000300000 */
.L_x_28:
[----:B-1----:R-:W-:Y:S05]  /*1e30*/  @P1 BRA `(.L_x_29) ;  /* 0x0000000000081947 */ /* 0x002fea0003800000 */
[----:B------:R-:W1:Y:S02]  /*1e40*/  SYNCS.PHASECHK.TRANS64.TRYWAIT P1, [UR4], R4 ;  /* 0x00000004ff0075a7 */ /* 0x000e640008020144 */
[----:B-1----:R-:W-:Y:S05]  /*1e50*/  @!P1 BRA `(.L_x_30) ;  /* 0x0000005400489947 */ /* 0x002fea0003800000 */
.L_x_29:
[----:B------:R-:W-:Y:S01]  /*1e60*/  ULEA UR11, UR10, UR8, 0x9 ;  /* 0x000000080a0b7291 */ /* 0x000fe2000f8e483f */
[----:B------:R-:W-:Y:S01]  /*1e70*/  WARPGROUP.ARRIVE ;  /* 0x00000000000079c5 */ /* 0x000fe20000000000 */
[----:B------:R-:W-:Y:S01]  /*1e80*/  ULEA UR12, UR10, UR9, 0xa ;  /* 0x000000090a0c7291 */ /* 0x000fe2000f8e503f */
[----:B------:R-:W-:Y:S01]  /*1e90*/  UMOV UR5, 0x40000040 ;  /* 0x4000004000057882 */ /* 0x000fe20000000000 */
[----:B------:R-:W-:-:S03]  /*1ea0*/  UMOV UR7, 0x40000040 ;  /* 0x4000004000077882 */ /* 0x000fc60000000000 */
[----:B------:R-:W-:Y:S02]  /*1eb0*/  UMOV UR4, UR11 ;  /* 0x0000000b00047c82 */ /* 0x000fe40008000000 */
[----:B------:R-:W-:Y:S02]  /*1ec0*/  UMOV UR6, UR12 ;  /* 0x0000000c00067c82 */ /* 0x000fe40008000000 */
[----:B------:R-:W-:Y:S01]  /*1ed0*/  HGMMA.64x128x8.F32.TF32 R24, gdesc[UR4], R24, gsb0 ;  /* 0x05e00000041879f0 */ /* 0x000fe20008002818 */
        /* <DEDUP_REMOVED lines=23> */
[----:B------:R-:W-:Y:S01]  /*2050*/  BPT.TRAP 0x1 ;  /* 0x000000040000795c */ /* 0x000fe20000300000 */
.L_x_31:
[----:B------:R-:W-:-:S13]  /*2060*/  ISETP.NE.AND P1, PT, R89, RZ, PT ;  /* 0x000000ff5900720c */ /* 0x000fda0003f25270 */
[----:B01----:R-:W-:-:S05]  /*2070*/  @P1 LEA R4, R3, UR41, 0x3 ;  /* 0x0000002903041c11 */ /* 0x003fca000f8e18ff */
[----:B------:R-:W-:-:S05]  /*2080*/  @P1 VIADD R5, R4, 0x48 ;  /* 0x0000004804051836 */ /* 0x000fca0000000000 */
[----:B------:R-:W-:-:S04]  /*2090*/  @P1 PRMT R5, R88, 0x654, R5 ;  /* 0x0000065458051816 */ /* 0x000fc80000000005 */
[----:B------:R0:W-:Y:S01]  /*20a0*/  @P1 SYNCS.ARRIVE.TRANS64.RED.A1T0 RZ, [R5+URZ], RZ ;  /* 0x000000ff05ff19a7 */ /* 0x0001e2000810043f */
[----:B------:R-:W-:-:S13]  /*20b0*/  ISETP.GT.U32.AND P1, PT, R23, 0x1, PT ;  /* 0x000000011700780c */ /* 0x000fda0003f24070 */
[----:B0-----:R-:W-:Y:S05]  /*20c0*/  @P1 BRA `(.L_x_32) ;  /* 0x0000000000041947 */ /* 0x001fea0003800000 */
[----:B------:R-:W-:Y:S01]  /*20d0*/  BPT.TRAP 0x1 ;  /* 0x000000040000795c */ /* 0x000fe20000300000 */
.L_x_32:
[----:B------:R-:W-:Y:S01]  /*20e0*/  UIADD3 UR10, UR10, 0x1, URZ ;  /* 0x000000010a0a7890 */ /* 0x000fe2000fffe03f */
[C---:B------:R-:W-:Y:S01]  /*20f0*/  ISETP.GT.AND P2, PT, R0.reuse, 0x1, PT ;  /* 0x000000010000780c */ /* 0x040fe20003f44270 */
[----:B------:R-:W-:Y:S02]  /*2100*/  VIADD R3, R3, 0x1 ;  /* 0x0000000103037836 */ /* 0x000fe40000000000 */
[----:B------:R-:W-:Y:S01]  /*2110*/  UISETP.NE.AND UP0, UPT, UR10, 0x9, UPT ;  /* 0x000000090a00788c */ /* 0x000fe2000bf05270 */
[----:B------:R-:W-:Y:S02]  /*2120*/  VIADD R0, R0, 0xffffffff ;  /* 0xffffffff00007836 */ /* 0x000fe40000000000 */
[C---:B------:R-:W-:Y:S01]  /*2130*/  ISETP.NE.AND P1, PT, R3.reuse, 0x9, PT ;  /* 0x000000090300780c */ /* 0x040fe20003f25270 */
[----:B------:R-:W-:Y:S02]  /*2140*/  USEL UR4, URZ, 0x1, UP0 ;  /* 0x000000013f047887 */ /* 0x000fe40008000000 */
[----:B------:R-:W-:Y:S01]  /*2150*/  USEL UR10, UR10, URZ, UP0 ;  /* 0x0000003f0a0a7287 */ /* 0x000fe20008000000 */
[----:B------:R-:W-:-:S03]  /*2160*/  SEL R3, R3, RZ, P1 ;  /* 0x000000ff03037207 */ /* 0x000fc60000800000 */
[----:B------:R-:W-:Y:S01]  /*2170*/  LOP3.LUT R6, R6, UR4, RZ, 0x3c, !PT ;  /* 0x0000000406067c12 */ /* 0x000fe2000f8e3cff */
[----:B------:R-:W-:Y:S07]  /*2180*/  @P2 BRA `(.L_x_33) ;  /* 0xfffffffc000c2947 */ /* 0x000fee000383ffff */
.L_x_26:
[----:B01----:R-:W0:Y:S01]  /*2190*/  LDC R0, c[0x0][0x28c] ;  /* 0x0000a300ff007b82 */ /* 0x003e220000000800 */
[----:B------:R-:W-:-:S04]  /*21a0*/  IMAD.U32 R3, RZ, RZ, UR47 ;  /* 0x0000002fff037e24 */ /* 0x000fc8000f8e00ff */
[----:B------:R1:W-:Y:S01]  /*21b0*/  SYNCS.ARRIVE.TRANS64.A1T0 RZ, [R3+UR46], RZ ;  /* 0x000000ff03ff79a7 */ /* 0x0003e2000810002e */
[----:B0-----:R-:W-:-:S13]  /*21c0*/  ISETP.GE.AND P1, PT, R0, 0x1, PT ;  /* 0x000000010000780c */ /* 0x001fda0003f26270 */
[----:B-1----:R-:W-:Y:S05]  /*21d0*/  @!P1 BRA `(.L_x_34) ;  /* 0x0000000000449947 */ /* 0x002fea0003800000 */
[----:B------:R-:W-:Y:S05]  /*21e0*/  @!P0 BRA `(.L_x_35) ;  /* 0x0000000000048947 */ /* 0x000fea0003800000 */
[----:B------:R-:W-:Y:S01]  /*21f0*/  BPT.TRAP 0x1 ;  /* 0x000000040000795c */ /* 0x000fe20000300000 */
.L_x_35:
[----:B------:R-:W-:-:S13]  /*2200*/  ISETP.NE.AND P0, PT, R89, RZ, PT ;  /* 0x000000ff5900720c */ /* 0x000fda0003f05270 */
[----:B------:R-:W-:-:S05]  /*2210*/  VOTEU.ANY UP0, P0 ;  /* 0x00000000003f7886 */ /* 0x000fca0000000100 */
[----:B------:R-:W-:-:S06]  /*2220*/  @UP0 UIADD3 UR4, UR38, UR42, URZ ;  /* 0x0000002a26040290 */ /* 0x000fcc000fffe03f */
[----:B------:R-:W-:Y:S02]  /*2230*/  IMAD.U32 R4, RZ, RZ, UR4 ;  /* 0x00000004ff047e24 */ /* 0x000fe4000f8e00ff */
[----:B------:R-:W-:Y:S02]  /*2240*/  IMAD.U32 R3, RZ, RZ, UR4 ;  /* 0x00000004ff037e24 */ /* 0x000fe4000f8e00ff */
[----:B------:R-:W-:-:S05]  /*2250*/  @P0 IMAD.WIDE.U32 R4, R4, 0x38e38e39, RZ ;  /* 0x38e38e3904040825 */ /* 0x000fca00078e00ff */
[----:B------:R-:W-:-:S05]  /*2260*/  @P0 SHF.R.U32.HI R0, RZ, 0x1, R5 ;  /* 0x00000001ff000819 */ /* 0x000fca0000011605 */
[----:B------:R-:W-:-:S05]  /*2270*/  @P0 IMAD R0, R0, -0x9, R3 ;  /* 0xfffffff700000824 */ /* 0x000fca00078e0203 */
[----:B------:R-:W-:-:S05]  /*2280*/  @P0 LEA R0, R0, UR41, 0x3 ;  /* 0x0000002900000c11 */ /* 0x000fca000f8e18ff */
[----:B------:R-:W-:-:S05]  /*2290*/  @P0 VIADD R3, R0, 0x48 ;  /* 0x0000004800030836 */ /* 0x000fca0000000000 */
[----:B------:R-:W-:-:S04]  /*22a0*/  @P0 PRMT R3, R88, 0x654, R3 ;  /* 0x0000065458030816 */ /* 0x000fc80000000003 */
[----:B------:R0:W-:Y:S01]  /*22b0*/  @P0 SYNCS.ARRIVE.TRANS64.RED.A1T0 RZ, [R3+URZ], RZ ;  /* 0x000000ff03ff09a7 */ /* 0x0001e2000810043f */
[----:B------:R-:W-:-:S13]  /*22c0*/  ISETP.GT.U32.AND P0, PT, R23, 0x1, PT ;  /* 0x000000011700780c */ /* 0x000fda0003f04070 */
[----:B0-----:R-:W-:Y:S05]  /*22d0*/  @P0 BRA `(.L_x_34) ;  /* 0x0000000000040947 */ /* 0x001fea0003800000 */
[----:B------:R-:W-:Y:S01]  /*22e0*/  BPT.TRAP 0x1 ;  /* 0x000000040000795c */ /* 0x000fe20000300000 */
.L_x_34:
[----:B------:R-:W-:Y:S01]  /*22f0*/  SHF.L.U32 R0, R105, 0x1f, RZ ;  /* 0x0000001f69007819 */ /* 0x000fe200000006ff */
[----:B------:R-:W-:Y:S01]  /*2300*/  UIADD3 UR38, UR38, UR45, URZ ;  /* 0x0000002d26267290 */ /* 0x000fe2000fffe03f */
[----:B------:R-:W-:Y:S01]  /*2310*/  SHF.R.S32.HI R9, RZ, 0x1f, R19 ;  /* 0x0000001fff097819 */ /* 0x000fe20000011413 */
[----:B------:R-:W-:Y:S01]  /*2320*/  UISETP.GE.U32.AND UP1, UPT, UR45, 0x9, UPT ;  /* 0x000000092d00788c */ /* 0x000fe2000bf26070 */
[----:B------:R-:W0:Y:S01]  /*2330*/  SYNCS.PHASECHK.TRANS64.TRYWAIT P0, [UR43+0x8], R0 ;  /* 0x00000800ff0075a7 */ /* 0x000e22000800016b */
[----:B------:R-:W-:-:S04]  /*2340*/  UISETP.GT.U32.AND UP0, UPT, UR38, 0x8, UPT ;  /* 0x000000082600788c */ /* 0x000fc8000bf04070 */
[----:B------:R-:W-:-:S04]  /*2350*/  UISETP.LT.U32.AND UP0, UPT, UR45, 0x9, UP0 ;  /* 0x000000092d00788c */ /* 0x000fc80008701070 */
[----:B------:R-:W-:Y:S02]  /*2360*/  USEL UR6, URZ, 0x1, !UP0 ;  /* 0x000000013f067887 */ /* 0x000fe4000c000000 */
[----:B------:R-:W-:Y:S02]  /*2370*/  @UP1 UIMAD.WIDE.U32 UR4, UR38, 0x38e38e39, URZ ;  /* 0x38e38e39260418a5 */ /* 0x000fe4000f8e003f */
[----:B------:R-:W-:Y:S02]  /*2380*/  ULOP3.LUT UR39, UR39, UR6, URZ, 0x3c, !UPT ;  /* 0x0000000627277292 */ /* 0x000fe4000f8e3c3f */
[----:B------:R-:W-:-:S04]  /*2390*/  @UP1 USHF.R.U32.HI UR4, URZ, 0x1, UR5 ;  /* 0x000000013f041899 */ /* 0x000fc80008011605 */
[----:B------:R-:W-:Y:S01]  /*23a0*/  @UP1 ULOP3.LUT UR39, UR39, 0x1, UR4, 0x78, !UPT ;  /* 0x0000000127271892 */ /* 0x000fe2000f8e7804 */
[----:B0-----:R-:W-:Y:S11]  /*23b0*/  @!P0 BRA `(.L_x_36) ;  /* 0x0000005000088947 */ /* 0x001ff60003800000 */
.L_x_195:
[----:B------:R-:W-:Y:S01]  /*23c0*/  ULDC.64 UR4, c[0x0][0x5d0] ;  /* 0x0001740000047ab9 */ /* 0x000fe20000000a00 */
[----:B------:R-:W-:Y:S01]  /*23d0*/  ULDC UR6, c[0x0][0x284] ;  /* 0x0000a10000067ab9 */ /* 0x000fe20000000800 */
[----:B0-----:R-:W-:Y:S02]  /*23e0*/  IMAD R0, R9, UR4, RZ ;  /* 0x0000000409007c24 */ /* 0x001fe4000f8e02ff */
[----:B------:R-:W-:Y:S02]  /*23f0*/  IMAD.SHL.U32 R12, R18, 0x80, RZ ;  /* 0x00000080120c7824 */ /* 0x000fe400078e00ff */
[C---:B------:R-:W-:Y:S02]  /*2400*/  IMAD R3, R19.reuse, UR5, R0 ;  /* 0x0000000513037c24 */ /* 0x040fe4000f8e0200 */
[----:B------:R-:W-:Y:S01]  /*2410*/  IMAD.SHL.U32 R0, R22, 0x40, RZ ;  /* 0x0000004016007824 */ /* 0x000fe200078e00ff */
[----:B------:R-:W-:Y:S01]  /*2420*/  SHF.R.S32.HI R13, RZ, 0x1f, R12 ;  /* 0x0000001fff0d7819 */ /* 0x000fe2000001140c */
[----:B------:R-:W-:Y:S01]  /*2430*/  IMAD.WIDE.U32 R4, R19, UR4, R94 ;  /* 0x0000000413047c25 */ /* 0x000fe2000f8e005e */
[----:B------:R-:W-:-:S02]  /*2440*/  ULDC.64 UR4, c[0x0][0x5c8] ;  /* 0x0001720000047ab9 */ /* 0x000fc40000000a00 */
[----:B------:R-:W-:Y:S01]  /*2450*/  ISETP.GE.AND P0, PT, R0, UR6, PT ;  /* 0x0000000600007c0c */ /* 0x000fe2000bf06270 */
[----:B------:R-:W-:Y:S01]  /*2460*/  ULDC UR6, c[0x0][0x288] ;  /* 0x0000a20000067ab9 */ /* 0x000fe20000000800 */
[----:B------:R-:W-:Y:S01]  /*2470*/  IADD3 R4, P1, R12, R4, RZ ;  /* 0x000000040c047210 */ /* 0x000fe20007f3e0ff */
[----:B------:R-:W-:Y:S01]  /*2480*/  IMAD.WIDE R106, R22, 0x40, R92 ;  /* 0x00000040166a7825 */ /* 0x000fe200078e025c */
[----:B------:R-:W-:Y:S02]  /*2490*/  ISETP.GE.OR P0, PT, R12, UR6, P0 ;  /* 0x000000060c007c0c */ /* 0x000fe40008706670 */
[----:B------:R-:W-:Y:S01]  /*24a0*/  IADD3.X R5, R13, R5, R3, P1, !PT ;  /* 0x000000050d057210 */ /* 0x000fe20000ffe403 */
[----:B------:R-:W-:-:S04]  /*24b0*/  IMAD R7, R107, UR4, RZ ;  /* 0x000000046b077c24 */ /* 0x000fc8000f8e02ff */
[C---:B------:R-:W-:Y:S02]  /*24c0*/  IMAD R7, R106.reuse, UR5, R7 ;  /* 0x000000056a077c24 */ /* 0x040fe4000f8e0207 */
[----:B------:R-:W-:-:S04]  /*24d0*/  IMAD.WIDE.U32 R108, R106, UR4, R4 ;  /* 0x000000046a6c7c25 */ /* 0x000fc8000f8e0004 */
[----:B------:R-:W-:Y:S05]  /*24e0*/  @P0 BRA `(.L_x_37) ;  /* 0x0000003000d00947 */ /* 0x000fea0003800000 */
[----:B-----5:R-:W-:Y:S01]  /*24f0*/  FSETP.NEU.AND P0, PT, R91, RZ, PT ;  /* 0x000000ff5b00720b */ /* 0x020fe20003f0d000 */
[----:B------:R-:W-:Y:S01]  /*2500*/  IMAD.IADD R3, R99, 0x1, -R12 ;  /* 0x0000000163037824 */ /* 0x000fe200078e0a0c */
[----:B------:R-:W-:Y:S01]  /*2510*/  BSSY B0, `(.L_x_37) ;  /* 0x0000331000007945 */ /* 0x000fe20003800000 */
[----:B------:R-:W-:Y:S02]  /*2520*/  IMAD.IADD R0, R103, 0x1, -R0 ;  /* 0x0000000167007824 */ /* 0x000fe400078e0a00 */
[----:B------:R-:W-:Y:S01]  /*2530*/  IMAD.IADD R117, R109, 0x1, R7 ;  /* 0x000000016d757824 */ /* 0x000fe200078e0207 */
[----:B------:R-:W-:-:S04]  /*2540*/  ISETP.GT.AND P3, PT, R3, RZ, PT ;  /* 0x000000ff0300720c */ /* 0x000fc80003f64270 */
[----:B------:R-:W-:-:S03]  /*2550*/  ISETP.GT.AND P1, PT, R0, RZ, P3 ;  /* 0x000000ff0000720c */ /* 0x000fc60001f24270 */
[----:B------:R-:W-:Y:S10]  /*2560*/  @!P0 BRA `(.L_x_38) ;  /* 0x0000002400148947 */ /* 0x000ff40003800000 */
[----:B------:R-:W0:Y:S01]  /*2570*/  LDC.64 R110, c[0x0][0x5b8] ;  /* 0x00016e00ff6e7b82 */ /* 0x000e220000000a00 */
[----:B------:R-:W-:-:S07]  /*2580*/  ULDC.64 UR4, c[0x0][0x5c0] ;  /* 0x0001700000047ab9 */ /* 0x000fce0000000a00 */
[----:B------:R-:W1:Y:S08]  /*2590*/  LDC.64 R112, c[0x0][0x5b0] ;  /* 0x00016c00ff707b82 */ /* 0x000e700000000a00 */
[----:B------:R-:W2:Y:S01]  /*25a0*/  LDC.64 R114, c[0x0][0x5a8] ;  /* 0x00016a00ff727b82 */ /* 0x000ea20000000a00 */
[-C--:B0-----:R-:W-:Y:S02]  /*25b0*/  IMAD R6, R9, R110.reuse, RZ ;  /* 0x0000006e09067224 */ /* 0x081fe400078e02ff */
[----:B------:R-:W-:-:S04]  /*25c0*/  IMAD.WIDE.U32 R4, R19, R110, R94 ;  /* 0x0000006e13047225 */ /* 0x000fc800078e005e */
[----:B------:R-:W-:Y:S01]  /*25d0*/  IMAD R109, R19, R111, R6 ;  /* 0x0000006f136d7224 */ /* 0x000fe200078e0206 */
[----:B------:R-:W-:Y:S01]  /*25e0*/  IADD3 R6, P0, R12, R4, RZ ;  /* 0x000000040c067210 */ /* 0x000fe20007f1e0ff */
[----:B-1----:R-:W-:-:S03]  /*25f0*/  IMAD R4, R107, R112, RZ ;  /* 0x000000706b047224 */ /* 0x002fc600078e02ff */
[----:B------:R-:W-:Y:S01]  /*2600*/  IADD3.X R7, R13, R5, R109, P0, !PT ;  /* 0x000000050d077210 */ /* 0x000fe200007fe46d */
[C---:B------:R-:W-:Y:S02]  /*2610*/  IMAD R107, R106.reuse, R113, R4 ;  /* 0x000000716a6b7224 */ /* 0x040fe400078e0204 */
[----:B------:R-:W-:-:S04]  /*2620*/  IMAD.WIDE.U32 R4, R106, R112, R6 ;  /* 0x000000706a047225 */ /* 0x000fc800078e0006 */
[----:B------:R-:W-:Y:S01]  /*2630*/  IMAD.IADD R5, R5, 0x1, R107 ;  /* 0x0000000105057824 */ /* 0x000fe200078e026b */
[----:B--2---:R-:W-:-:S04]  /*2640*/  LEA R10, P0, R4, R114, 0x2 ;  /* 0x00000072040a7211 */ /* 0x004fc800078010ff */
[----:B------:R-:W-:-:S05]  /*2650*/  LEA.HI.X R11, R4, R115, R5, 0x2, P0 ;  /* 0x00000073040b7211 */ /* 0x000fca00000f1405 */
[----:B------:R0:W2:Y:S01]  /*2660*/  @P1 LDG.E.LTC128B R18, desc[UR36][R10.64] ;  /* 0x000000240a121981 */ /* 0x0000a2000c1e1920 */
[----:B------:R-:W-:Y:S01]  /*2670*/  IMAD.WIDE.U32 R4, R106, R112, R12 ;  /* 0x000000706a047225 */ /* 0x000fe200078e000c */
[----:B------:R-:W-:Y:S01]  /*2680*/  SHF.L.U64.HI R21, R112, 0x3, R113 ;  /* 0x0000000370157819 */ /* 0x000fe20000010271 */
[----:B------:R-:W-:Y:S01]  /*2690*/  BSSY B1, `(.L_x_39) ;  /* 0x0000017000017945 */ /* 0x000fe20003800000 */
[----:B------:R-:W-:Y:S01]  /*26a0*/  ISETP.GT.AND P3, PT, R0, 0x8, P3 ;  /* 0x000000080000780c */ /* 0x000fe20001f64270 */
[----:B------:R-:W-:Y:S01]  /*26b0*/  IMAD.SHL.U32 R20, R112, 0x8, RZ ;  /* 0x0000000870147824 */ /* 0x000fe200078e00ff */
[----:B------:R-:W-:-:S03]  /*26c0*/  IADD3 R14, P0, R94, R4, RZ ;  /* 0x000000045e0e7210 */ /* 0x000fc60007f1e0ff */
[----:B------:R-:W-:Y:S01]  /*26d0*/  IMAD.WIDE.U32 R20, R106, R112, R20 ;  /* 0x000000706a147225 */ /* 0x000fe200078e0014 */
[----:B------:R-:W-:Y:S02]  /*26e0*/  IADD3.X R15, R95, R107, R5, P0, !PT ;  /* 0x0000006b5f0f7210 */ /* 0x000fe400007fe405 */
[----:B------:R-:W-:Y:S01]  /*26f0*/  LEA R8, P0, R108, UR4, 0x2 ;  /* 0x000000046c087c11 */ /* 0x000fe2000f8010ff */
[----:B------:R-:W-:Y:S01]  /*2700*/  IMAD.IADD R107, R107, 0x1, R21 ;  /* 0x000000016b6b7824 */ /* 0x000fe200078e0215 */
[----:B0-----:R-:W-:Y:S01]  /*2710*/  IADD3 R10, P2, R6, R20, RZ ;  /* 0x00000014060a7210 */ /* 0x001fe20007f5e0ff */
[----:B------:R-:W-:Y:S01]  /*2720*/  IMAD.WIDE.U32 R14, R19, R110, R14 ;  /* 0x0000006e130e7225 */ /* 0x000fe200078e000e */
[----:B------:R-:W-:-:S03]  /*2730*/  LEA.HI.X R9, R108, UR5, R117, 0x2, P0 ;  /* 0x000000056c097c11 */ /* 0x000fc600080f1475 */
[----:B------:R-:W-:Y:S01]  /*2740*/  IMAD.IADD R15, R109, 0x1, R15 ;  /* 0x000000016d0f7824 */ /* 0x000fe200078e020f */
[----:B------:R-:W-:Y:S01]  /*2750*/  LEA R4, P0, R14, R114, 0x2 ;  /* 0x000000720e047211 */ /* 0x000fe200078010ff */
[----:B------:R-:W-:Y:S02]  /*2760*/  IMAD.X R7, R107, 0x1, R7, P2 ;  /* 0x000000016b077824 */ /* 0x000fe400010e0607 */
[----:B--2---:R-:W-:-:S04]  /*2770*/  FMUL R5, R18, R91 ;  /* 0x0000005b12057220 */ /* 0x004fc80000400000 */
[----:B------:R-:W-:Y:S01]  /*2780*/  FFMA R11, R24, R90, R5 ;  /* 0x0000005a180b7223 */ /* 0x000fe20000000005 */
[----:B------:R-:W-:Y:S02]  /*2790*/  LEA.HI.X R5, R14, R115, R15, 0x2, P0 ;  /* 0x000000730e057211 */ /* 0x000fe400000f140f */
[----:B------:R-:W-:Y:S02]  /*27a0*/  ISETP.GT.AND P0, PT, R3, 0x1, PT ;  /* 0x000000010300780c */ /* 0x000fe40003f04270 */
[----:B------:R0:W-:Y:S01]  /*27b0*/  @P1 STG.E desc[UR36][R8.64], R11 ;  /* 0x0000000b08001986 */ /* 0x0001e2000c101924 */
[----:B------:R-:W-:Y:S02]  /*27c0*/  LEA R14, P1, R10, R114, 0x2 ;  /* 0x000000720a0e7211 */ /* 0x000fe400078210ff */
[----:B------:R-:W-:-:S13]  /*27d0*/  ISETP.GT.AND P4, PT, R0, RZ, P0 ;  /* 0x000000ff0000720c */ /* 0x000fda0000784270 */
[----:B0-----:R-:W-:Y:S05]  /*27e0*/  @!P4 BRA `(.L_x_40) ;  /* 0x000000000004c947 */ /* 0x001fea0003800000 */
[----:B------:R0:W5:Y:S02]  /*27f0*/  LDG.E.LTC128B R18, desc[UR36][R4.64+0x4] ;  /* 0x0000042404127981 */ /* 0x000164000c1e1920 */
.L_x_40:
[----:B------:R-:W-:Y:S05]  /*2800*/  BSYNC B1 ;  /* 0x0000000000017941 */ /* 0x000fea0003800000 */
.L_x_39:
[----:B-----5:R-:W-:Y:S01]  /*2810*/  FMUL R6, R18, R91 ;  /* 0x0000005b12067220 */ /* 0x020fe20000400000 */
[----:B------:R-:W-:-:S03]  /*2820*/  LEA.HI.X R15, R10, R115, R7, 0x2, P1 ;  /* 0x000000730a0f7211 */ /* 0x000fc600008f1407 */
[----:B------:R-:W-:-:S05]  /*2830*/  FFMA R25, R25, R90, R6 ;  /* 0x0000005a19197223 */ /* 0x000fca0000000006 */
[----:B------:R1:W-:Y:S04]  /*2840*/  @P4 STG.E desc[UR36][R8.64+0x4], R25 ;  /* 0x0000041908004986 */ /* 0x0003e8000c101924 */
[----:B------:R-:W2:Y:S01]  /*2850*/  @P3 LDG.E.LTC128B R18, desc[UR36][R14.64] ;  /* 0x000000240e123981 */ /* 0x000ea2000c1e1920 */
[----:B------:R-:W-:Y:S01]  /*2860*/  IADD3 R12, P1, P2, R94, R20, R12 ;  /* 0x000000145e0c7210 */ /* 0x000fe20007a3e00c */
[----:B------:R-:W-:Y:S01]  /*2870*/  BSSY B1, `(.L_x_41) ;  /* 0x0000010000017945 */ /* 0x000fe20003800000 */
[C---:B------:R-:W-:Y:S02]  /*2880*/  SHF.L.U64.HI R11, R96.reuse, 0x2, R97 ;  /* 0x00000002600b7819 */ /* 0x040fe40000010261 */
[----:B------:R-:W-:Y:S02]  /*2890*/  IADD3.X R13, R95, R107, R13, P1, P2 ;  /* 0x0000006b5f0d7210 */ /* 0x000fe40000fe440d */
[----:B------:R-:W-:-:S02]  /*28a0*/  LEA R10, P2, R96, R8, 0x2 ;  /* 0x00000008600a7211 */ /* 0x000fc400078410ff */
[----:B------:R-:W-:Y:S01]  /*28b0*/  ISETP.GT.AND P0, PT, R0, 0x8, P0 ;  /* 0x000000080000780c */ /* 0x000fe20000704270 */
[----:B------:R-:W-:Y:S01]  /*28c0*/  IMAD.WIDE.U32 R12, R19, R110, R12 ;  /* 0x0000006e130c7225 */ /* 0x000fe200078e000c */
[----:B------:R-:W-:-:S03]  /*28d0*/  ISETP.GT.AND P1, PT, R3, 0x8, PT ;  /* 0x000000080300780c */ /* 0x000fc60003f24270 */
[----:B------:R-:W-:Y:S01]  /*28e0*/  IMAD.X R11, R11, 0x1, R9, P2 ;  /* 0x000000010b0b7824 */ /* 0x000fe200010e0609 */
[----:B------:R-:W-:Y:S01]  /*28f0*/  LEA R6, P4, R12, R114, 0x2 ;  /* 0x000000720c067211 */ /* 0x000fe200078810ff */
[----:B------:R-:W-:Y:S02]  /*2900*/  IMAD.IADD R13, R109, 0x1, R13 ;  /* 0x000000016d0d7824 */ /* 0x000fe400078e020d */
[----:B--2---:R-:W-:-:S04]  /*2910*/  FMUL R7, R18, R91 ;  /* 0x0000005b12077220 */ /* 0x004fc80000400000 */
[----:B------:R-:W-:Y:S01]  /*2920*/  FFMA R15, R26, R90, R7 ;  /* 0x0000005a1a0f7223 */ /* 0x000fe20000000007 */
[----:B------:R-:W-:-:S04]  /*2930*/  LEA.HI.X R7, R12, R115, R13, 0x2, P4 ;  /* 0x000000730c077211 */ /* 0x000fc800020f140d */
[----:B------:R1:W-:Y:S01]  /*2940*/  @P3 STG.E desc[UR36][R10.64], R15 ;  /* 0x0000000f0a003986 */ /* 0x0003e2000c101924 */
[----:B------:R-:W-:Y:S05]  /*2950*/  @!P0 BRA `(.L_x_42) ;  /* 0x0000000000048947 */ /* 0x000fea0003800000 */
[----:B------:R2:W5:Y:S02]  /*2960*/  LDG.E.LTC128B R18, desc[UR36][R6.64+0x4] ;  /* 0x0000042406127981 */ /* 0x000564000c1e1920 */
.L_x_42:
[----:B------:R-:W-:Y:S05]  /*2970*/  BSYNC B1 ;  /* 0x0000000000017941 */ /* 0x000fea0003800000 */
.L_x_41:
[----:B-----5:R-:W-:Y:S01]  /*2980*/  FMUL R12, R18, R91 ;  /* 0x0000005b120c7220 */ /* 0x020fe20000400000 */
[----:B------:R-:W-:Y:S01]  /*2990*/  ISETP.GT.AND P3, PT, R0, RZ, P1 ;  /* 0x000000ff0000720c */ /* 0x000fe20000f64270 */
[----:B------:R-:W-:Y:S01]  /*29a0*/  BSSY B1, `(.L_x_43) ;  /* 0x0000006000017945 */ /* 0x000fe20003800000 */
[----:B------:R-:W-:Y:S01]  /*29b0*/  ISETP.GT.AND P2, PT, R3, 0x9, PT ;  /* 0x000000090300780c */ /* 0x000fe20003f44270 */
[----:B------:R-:W-:-:S05]  /*29c0*/  FFMA R27, R27, R90, R12 ;  /* 0x0000005a1b1b7223 */ /* 0x000fca000000000c */
[----:B------:R3:W-:Y:S05]  /*29d0*/  @P0 STG.E desc[UR36][R10.64+0x4], R27 ;  /* 0x0000041b0a000986 */ /* 0x0007ea000c101924 */
[----:B------:R-:W-:Y:S05]  /*29e0*/  @!P3 BRA `(.L_x_44) ;  /* 0x000000000004b947 */ /* 0x000fea0003800000 */
[----:B------:R4:W5:Y:S02]  /*29f0*/  LDG.E.LTC128B R18, desc[UR36][R4.64+0x20] ;  /* 0x0000202404127981 */ /* 0x000964000c1e1920 */
.L_x_44:
[----:B------:R-:W-:Y:S05]  /*2a00*/  BSYNC B1 ;  /* 0x0000000000017941 */ /* 0x000fea0003800000 */
.L_x_43:
[----:B-----5:R-:W-:Y:S01]  /*2a10*/  FMUL R13, R18, R91 ;  /* 0x0000005b120d7220 */ /* 0x020fe20000400000 */
[----:B------:R-:W-:Y:S01]  /*2a20*/  ISETP.GT.AND P0, PT, R0, RZ, P2 ;  /* 0x000000ff0000720c */ /* 0x000fe20001704270 */
[----:B------:R-:W-:Y:S02]  /*2a30*/  BSSY B1, `(.L_x_45) ;  /* 0x0000005000017945 */ /* 0x000fe40003800000 */
[----:B------:R-:W-:-:S05]  /*2a40*/  FFMA R13, R28, R90, R13 ;  /* 0x0000005a1c0d7223 */ /* 0x000fca000000000d */
[----:B------:R0:W-:Y:S05]  /*2a50*/  @P3 STG.E desc[UR36][R8.64+0x20], R13 ;  /* 0x0000200d08003986 */ /* 0x0001ea000c101924 */
[----:B------:R-:W-:Y:S05]  /*2a60*/  @!P0 BRA `(.L_x_46) ;  /* 0x0000000000048947 */ /* 0x000fea0003800000 */
[----:B------:R0:W5:Y:S02]  /*2a70*/  LDG.E.LTC128B R18, desc[UR36][R4.64+0x24] ;  /* 0x0000242404127981 */ /* 0x000164000c1e1920 */
.L_x_46:
[----:B------:R-:W-:Y:S05]  /*2a80*/  BSYNC B1 ;  /* 0x0000000000017941 */ /* 0x000fea0003800000 */
.L_x_45:
[----:B-----5:R-:W-:Y:S01]  /*2a90*/  FMUL R12, R18, R91 ;  /* 0x0000005b120c7220 */ /* 0x020fe20000400000 */
[----:B------:R-:W-:Y:S01]  /*2aa0*/  ISETP.GT.AND P1, PT, R0, 0x8, P1 ;  /* 0x000000080000780c */ /* 0x000fe20000f24270 */
[----:B------:R-:W-:Y:S02]  /*2ab0*/  BSSY B1, `(.L_x_47) ;  /* 0x0000005000017945 */ /* 0x000fe40003800000 */
[----:B------:R-:W-:-:S05]  /*2ac0*/  FFMA R29, R29, R90, R12 ;  /* 0x0000005a1d1d7223 */ /* 0x000fca000000000c */
[----:B------:R0:W-:Y:S05]  /*2ad0*/  @P0 STG.E desc[UR36][R8.64+0x24], R29 ;  /* 0x0000241d08000986 */ /* 0x0001ea000c101924 */
[----:B------:R-:W-:Y:S05]  /*2ae0*/  @!P1 BRA `(.L_x_48) ;  /* 0x0000000000049947 */ /* 0x000fea0003800000 */
[----:B------:R0:W5:Y:S02]  /*2af0*/  LDG.E.LTC128B R18, desc[UR36][R6.64+0x20] ;  /* 0x0000202406127981 */ /* 0x000164000c1e1920 */
.L_x_48:
[----:B------:R-:W-:Y:S05]  /*2b00*/  BSYNC B1 ;  /* 0x0000000000017941 */ /* 0x000fea0003800000 */
.L_x_47:
[----:B0----5:R-:W-:Y:S01]  /*2b10*/  FMUL R13, R18, R91 ;  /* 0x0000005b120d7220 */ /* 0x021fe20000400000 */
[----:B------:R-:W-:Y:S01]  /*2b20*/  ISETP.GT.AND P2, PT, R0, 0x8, P2 ;  /* 0x000000080000780c */ /* 0x000fe20001744270 */
[----:B------:R-:W-:Y:S01]  /*2b30*/  BSSY B1, `(.L_x_49) ;  /* 0x0000006000017945 */ /* 0x000fe20003800000 */
[----:B------:R-:W-:Y:S01]  /*2b40*/  ISETP.GT.AND P0, PT, R3, 0x10, PT ;  /* 0x000000100300780c */ /* 0x000fe20003f04270 */
[----:B------:R-:W-:-:S05]  /*2b50*/  FFMA R13, R30, R90, R13 ;  /* 0x0000005a1e0d7223 */ /* 0x000fca000000000d */
[----:B------:R0:W-:Y:S05]  /*2b60*/  @P1 STG.E desc[UR36][R10.64+0x20], R13 ;  /* 0x0000200d0a001986 */ /* 0x0001ea000c101924 */
[----:B------:R-:W-:Y:S05]  /*2b70*/  @!P2 BRA `(.L_x_50) ;  /* 0x000000000004a947 */ /* 0x000fea0003800000 */
[----:B------:R0:W5:Y:S02]  /*2b80*/  LDG.E.LTC128B R18, desc[UR36][R6.64+0x24] ;  /* 0x0000242406127981 */ /* 0x000164000c1e1920 */
.L_x_50:
[----:B------:R-:W-:Y:S05]  /*2b90*/  BSYNC B1 ;  /* 0x0000000000017941 */ /* 0x000fea0003800000 */
.L_x_49:
        /* <DEDUP_REMOVED lines=8> */
.L_x_52:
[----:B------:R-:W-:Y:S05]  /*2c20*/  BSYNC B1 ;  /* 0x0000000000017941 */ /* 0x000fea0003800000 */
.L_x_51:
[----:B0----5:R-:W-:Y:S01]  /*2c30*/  FMUL R13, R18, R91 ;  /* 0x0000005b120d7220 */ /* 0x021fe20000400000 */
[----:B------:R-:W-:Y:S01]  /*2c40*/  ISETP.GT.AND P2, PT, R0, RZ, P1 ;  /* 0x000000ff0000720c */ /* 0x000fe20000f44270 */
[----:B------:R-:W-:Y:S02]  /*2c50*/  BSSY B1, `(.L_x_53) ;  /* 0x0000005000017945 */ /* 0x000fe40003800000 */
[----:B------:R-:W-:-:S05]  /*2c60*/  FFMA R13, R32, R90, R13 ;  /* 0x0000005a200d7223 */ /* 0x000fca000000000d */
[----:B------:R0:W-:Y:S05]  /*2c70*/  @P3 STG.E desc[UR36][R8.64+0x40], R13 ;  /* 0x0000400d08003986 */ /* 0x0001ea000c101924 */
[----:B------:R-:W-:Y:S05]  /*2c80*/  @!P2 BRA `(.L_x_54) ;  /* 0x000000000004a947 */ /* 0x000fea0003800000 */
[----:B------:R0:W5:Y:S02]  /*2c90*/  LDG.E.LTC128B R18, desc[UR36][R4.64+0x44] ;  /* 0x0000442404127981 */ /* 0x000164000c1e1920 */
.L_x_54:
[----:B------:R-:W-:Y:S05]  /*2ca0*/  BSYNC B1 ;  /* 0x0000000000017941 */ /* 0x000fea0003800000 */
.L_x_53:
[----:B-----5:R-:W-:Y:S01]  /*2cb0*/  FMUL R12, R18, R91 ;  /* 0x0000005b120c7220 */ /* 0x020fe20000400000 */
[----:B------:R-:W-:Y:S01]  /*2cc0*/  ISETP.GT.AND P0, PT, R0, 0x8, P0 ;  /* 0x000000080000780c */ /* 0x000fe20000704270 */
[----:B------:R-:W-:Y:S02]  /*2cd0*/  BSSY B1, `(.L_x_55) ;  /* 0x0000005000017945 */ /* 0x000fe40003800000 */
[----:B------:R-:W-:-:S05]  /*2ce0*/  FFMA R33, R33, R90, R12 ;  /* 0x0000005a21217223 */ /* 0x000fca000000000c */
[----:B------:R0:W-:Y:S05]  /*2cf0*/  @P2 STG.E desc[UR36][R8.64+0x44], R33 ;  /* 0x0000442108002986 */ /* 0x0001ea000c101924 */
[----:B------:R-:W-:Y:S05]  /*2d00*/  @!P0 BRA `(.L_x_56) ;  /* 0x0000000000048947 */ /* 0x000fea0003800000 */
[----:B------:R0:W5:Y:S02]  /*2d10*/  LDG.E.LTC128B R18, desc[UR36][R6.64+0x40] ;  /* 0x0000402406127981 */ /* 0x000164000c1e1920 */
.L_x_56:
[----:B------:R-:W-:Y:S05]  /*2d20*/  BSYNC B1 ;  /* 0x0000000000017941 */ /* 0x000fea0003800000 */
.L_x_55:
        /* <DEDUP_REMOVED lines=8> */
.L_x_58:
[----:B------:R-:W-:Y:S05]  /*2db0*/  BSYNC B1 ;  /* 0x0000000000017941 */ /* 0x000fea0003800000 */
.L_x_57:
        /* <DEDUP_REMOVED lines=8> */
.L_x_60:
[----:B------:R-:W-:Y:S05]  /*2e40*/  BSYNC B1 ;  /* 0x0000000000017941 */ /* 0x000fea0003800000 */
.L_x_59:
[----:B0----5:R-:W-:Y:S01]  /*2e50*/  FMUL R13, R18, R91 ;  /* 0x0000005b120d7220 */ /* 0x021fe20000400000 */
[----:B------:R-:W-:Y:S01]  /*2e60*/  ISETP.GT.AND P1, PT, R0, RZ, P0 ;  /* 0x000000ff0000720c */ /* 0x000fe20000724270 */
[----:B------:R-:W-:Y:S02]  /*2e70*/  BSSY B1, `(.L_x_61) ;  /* 0x0000005000017945 */ /* 0x000fe40003800000 */
[----:B------:R-:W-:-:S05]  /*2e80*/  FFMA R13, R36, R90, R13 ;  /* 0x0000005a240d7223 */ /* 0x000fca000000000d */
[----:B------:R0:W-:Y:S05]  /*2e90*/  @P3 STG.E desc[UR36][R8.64+0x60], R13 ;  /* 0x0000600d08003986 */ /* 0x0001ea000c101924 */
[----:B------:R-:W-:Y:S05]  /*2ea0*/  @!P1 BRA `(.L_x_62) ;  /* 0x0000000000049947 */ /* 0x000fea0003800000 */
[----:B------:R0:W5:Y:S02]  /*2eb0*/  LDG.E.LTC128B R18, desc[UR36][R4.64+0x64] ;  /* 0x0000642404127981 */ /* 0x000164000c1e1920 */
.L_x_62:
[----:B------:R-:W-:Y:S05]  /*2ec0*/  BSYNC B1 ;  /* 0x0000000000017941 */ /* 0x000fea0003800000 */
.L_x_61:
[----:B-----5:R-:W-:Y:S01]  /*2ed0*/  FMUL R12, R18, R91 ;  /* 0x0000005b120c7220 */ /* 0x020fe20000400000 */
[----:B------:R-:W-:Y:S01]  /*2ee0*/  ISETP.GT.AND P2, PT, R0, 0x8, P2 ;  /* 0x000000080000780c */ /* 0x000fe20001744270 */
[----:B------:R-:W-:Y:S02]  /*2ef0*/  BSSY B1, `(.L_x_63) ;  /* 0x0000005000017945 */ /* 0x000fe40003800000 */
[----:B------:R-:W-:-:S05]  /*2f00*/  FFMA R37, R37, R90, R12 ;  /* 0x0000005a25257223 */ /* 0x000fca000000000c */
[----:B------:R0:W-:Y:S05]  /*2f10*/  @P1 STG.E desc[UR36][R8.64+0x64], R37 ;  /* 0x0000642508001986 */ /* 0x0001ea000c101924 */
[----:B------:R-:W-:Y:S05]  /*2f20*/  @!P2 BRA `(.L_x_64) ;  /* 0x000000000004a947 */ /* 0x000fea0003800000 */
[----:B------:R0:W5:Y:S02]  /*2f30*/  LDG.E.LTC128B R18, desc[UR36][R6.64+0x60] ;  /* 0x0000602406127981 */ /* 0x000164000c1e1920 */
.L_x_64:
[----:B------:R-:W-:Y:S05]  /*2f40*/  BSYNC B1 ;  /* 0x0000000000017941 */ /* 0x000fea0003800000 */
.L_x_63:
        /* <DEDUP_REMOVED lines=8> */
.L_x_66:
[----:B------:R-:W-:Y:S05]  /*2fd0*/  BSYNC B1 ;  /* 0x0000000000017941 */ /* 0x000fea0003800000 */
.L_x_65:
        /* <DEDUP_REMOVED lines=8> */
.L_x_68:
[----:B------:R-:W-:Y:S05]  /*3060*/  BSYNC B1 ;  /* 0x0000000000017941 */ /* 0x000fea0003800000 */
.L_x_67:
[----:B0----5:R-:W-:Y:S01]  /*3070*/  FMUL R13, R18, R91 ;  /* 0x0000005b120d7220 */ /* 0x021fe20000400000 */
[----:B------:R-:W-:Y:S01]  /*3080*/  ISETP.GT.AND P0, PT, R0, RZ, P2 ;  /* 0x000000ff0000720c */ /* 0x000fe20001704270 */
[----:B------:R-:W-:Y:S02]  /*3090*/  BSSY B1, `(.L_x_69) ;  /* 0x0000005000017945 */ /* 0x000fe40003800000 */
[----:B------:R-:W-:-:S05]  /*30a0*/  FFMA R13, R40, R90, R13 ;  /* 0x0000005a280d7223 */ /* 0x000fca000000000d */
[----:B------:R0:W-:Y:S05]  /*30b0*/  @P3 STG.E desc[UR36][R8.64+0x80], R13 ;  /* 0x0000800d08003986 */ /* 0x0001ea000c101924 */
[----:B------:R-:W-:Y:S05]  /*30c0*/  @!P0 BRA `(.L_x_70) ;  /* 0x0000000000048947 */ /* 0x000fea0003800000 */
[----:B------:R0:W5:Y:S02]  /*30d0*/  LDG.E.LTC128B R18, desc[UR36][R4.64+0x84] ;  /* 0x0000842404127981 */ /* 0x000164000c1e1920 */
.L_x_70:
[----:B------:R-:W-:Y:S05]  /*30e0*/  BSYNC B1 ;  /* 0x0000000000017941 */ /* 0x000fea0003800000 */
.L_x_69:
[----:B-----5:R-:W-:Y:S01]  /*30f0*/  FMUL R12, R18, R91 ;  /* 0x0000005b120c7220 */ /* 0x020fe20000400000 */
[----:B------:R-:W-:Y:S01]  /*3100*/  ISETP.GT.AND P1, PT, R0, 0x8, P1 ;  /* 0x000000080000780c */ /* 0x000fe20000f24270 */
[----:B------:R-:W-:Y:S02]  /*3110*/  BSSY B1, `(.L_x_71) ;  /* 0x0000005000017945 */ /* 0x000fe40003800000 */
[----:B------:R-:W-:-:S05]  /*3120*/  FFMA R41, R41, R90, R12 ;  /* 0x0000005a29297223 */ /* 0x000fca000000000c */
[----:B------:R0:W-:Y:S05]  /*3130*/  @P0 STG.E desc[UR36][R8.64+0x84], R41 ;  /* 0x0000842908000986 */ /* 0x0001ea000c101924 */
[----:B------:R-:W-:Y:S05]  /*3140*/  @!P1 BRA `(.L_x_72) ;  /* 0x0000000000049947 */ /* 0x000fea0003800000 */
[----:B------:R0:W5:Y:S02]  /*3150*/  LDG.E.LTC128B R18, desc[UR36][R6.64+0x80] ;  /* 0x0000802406127981 */ /* 0x000164000c1e1920 */
.L_x_72:
[----:B------:R-:W-:Y:S05]  /*3160*/  BSYNC B1 ;  /* 0x0000000000017941 */ /* 0x000fea0003800000 */
.L_x_71:
        /* <DEDUP_REMOVED lines=8> */
.L_x_74:
[----:B------:R-:W-:Y:S05]  /*31f0*/  BSYNC B1 ;  /* 0x0000000000017941 */ /* 0x000fea0003800000 */
.L_x_73:
        /* <DEDUP_REMOVED lines=8> */
.L_x_76:
[----:B------:R-:W-:Y:S05]  /*3280*/  BSYNC B1 ;  /* 0x0000000000017941 */ /* 0x000fea0003800000 */
.L_x_75:
[----:B0----5:R-:W-:Y:S01]  /*3290*/  FMUL R13, R18, R91 ;  /* 0x0000005b120d7220 */ /* 0x021fe20000400000 */
[----:B------:R-:W-:Y:S01]  /*32a0*/  ISETP.GT.AND P2, PT, R0, RZ, P1 ;  /* 0x000000ff0000720c */ /* 0x000fe20000f44270 */
[----:B------:R-:W-:Y:S02]  /*32b0*/  BSSY B1, `(.L_x_77) ;  /* 0x0000005000017945 */ /* 0x000fe40003800000 */
[----:B------:R-:W-:-:S05]  /*32c0*/  FFMA R13, R44, R90, R13 ;  /* 0x0000005a2c0d7223 */ /* 0x000fca000000000d */
[----:B------:R0:W-:Y:S05]  /*32d0*/  @P3 STG.E desc[UR36][R8.64+0xa0], R13 ;  /* 0x0000a00d08003986 */ /* 0x0001ea000c101924 */
[----:B------:R-:W-:Y:S05]  /*32e0*/  @!P2 BRA `(.L_x_78) ;  /* 0x000000000004a947 */ /* 0x000fea0003800000 */
[----:B------:R0:W5:Y:S02]  /*32f0*/  LDG.E.LTC128B R18, desc[UR36][R4.64+0xa4] ;  /* 0x0000a42404127981 */ /* 0x000164000c1e1920 */
.L_x_78:
[----:B------:R-:W-:Y:S05]  /*3300*/  BSYNC B1 ;  /* 0x0000000000017941 */ /* 0x000fea0003800000 */
.L_x_77:
[----:B-----5:R-:W-:Y:S01]  /*3310*/  FMUL R12, R18, R91 ;  /* 0x0000005b120c7220 */ /* 0x020fe20000400000 */
[----:B------:R-:W-:Y:S01]  /*3320*/  ISETP.GT.AND P0, PT, R0, 0x8, P0 ;  /* 0x000000080000780c */ /* 0x000fe20000704270 */
[----:B------:R-:W-:Y:S02]  /*3330*/  BSSY B1, `(.L_x_79) ;  /* 0x0000005000017945 */ /* 0x000fe40003800000 */
[----:B------:R-:W-:-:S05]  /*3340*/  FFMA R45, R45, R90, R12 ;  /* 0x0000005a2d2d7223 */ /* 0x000fca000000000c */
[----:B------:R0:W-:Y:S05]  /*3350*/  @P2 STG.E desc[UR36][R8.64+0xa4], R45 ;  /* 0x0000a42d08002986 */ /* 0x0001ea000c101924 */
[----:B------:R-:W-:Y:S05]  /*3360*/  @!P0 BRA `(.L_x_80) ;  /* 0x0000000000048947 */ /* 0x000fea0003800000 */
[----:B------:R0:W5:Y:S02]  /*3370*/  LDG.E.LTC128B R18, desc[UR36][R6.64+0xa0] ;  /* 0x0000a02406127981 */ /* 0x000164000c1e1920 */
.L_x_80:
[----:B------:R-:W-:Y:S05]  /*3380*/  BSYNC B1 ;  /* 0x0000000000017941 */ /* 0x000fea0003800000 */
.L_x_79:
        /* <DEDUP_REMOVED lines=8> */
.L_x_82:
[----:B------:R-:W-:Y:S05]  /*3410*/  BSYNC B1 ;  /* 0x0000000000017941 */ /* 0x000fea0003800000 */
.L_x_81:
        /* <DEDUP_REMOVED lines=8> */
.L_x_84:
[----:B------:R-:W-:Y:S05]  /*34a0*/  BSYNC B1 ;  /* 0x0000000000017941 */ /* 0x000fea0003800000 */
.L_x_83:
[----:B0----5:R-:W-:Y:S01]  /*34b0*/  FMUL R13, R18, R91 ;  /* 0x0000005b120d7220 */ /* 0x021fe20000400000 */
[----:B------:R-:W-:Y:S01]  /*34c0*/  ISETP.GT.AND P1, PT, R0, RZ, P0 ;  /* 0x000000ff0000720c */ /* 0x000fe20000724270 */
[----:B------:R-:W-:Y:S02]  /*34d0*/  BSSY B1, `(.L_x_85) ;  /* 0x0000005000017945 */ /* 0x000fe40003800000 */
[----:B------:R-:W-:-:S05]  /*34e0*/  FFMA R13, R48, R90, R13 ;  /* 0x0000005a300d7223 */ /* 0x000fca000000000d */
[----:B------:R0:W-:Y:S05]  /*34f0*/  @P3 STG.E desc[UR36][R8.64+0xc0], R13 ;  /* 0x0000c00d08003986 */ /* 0x0001ea000c101924 */
[----:B------:R-:W-:Y:S05]  /*3500*/  @!P1 BRA `(.L_x_86) ;  /* 0x0000000000049947 */ /* 0x000fea0003800000 */
[----:B------:R0:W5:Y:S02]  /*3510*/  LDG.E.LTC128B R18, desc[UR36][R4.64+0xc4] ;  /* 0x0000c42404127981 */ /* 0x000164000c1e1920 */
.L_x_86:
[----:B------:R-:W-:Y:S05]  /*3520*/  BSYNC B1 ;  /* 0x0000000000017941 */ /* 0x000fea0003800000 */
.L_x_85:
[----:B-----5:R-:W-:Y:S01]  /*3530*/  FMUL R12, R18, R91 ;  /* 0x0000005b120c7220 */ /* 0x020fe20000400000 */
[----:B------:R-:W-:Y:S01]  /*3540*/  ISETP.GT.AND P2, PT, R0, 0x8, P2 ;  /* 0x000000080000780c */ /* 0x000fe20001744270 */
[----:B------:R-:W-:Y:S02]  /*3550*/  BSSY B1, `(.L_x_87) ;  /* 0x0000005000017945 */ /* 0x000fe40003800000 */
[----:B------:R-:W-:-:S05]  /*3560*/  FFMA R49, R49, R90, R12 ;  /* 0x0000005a31317223 */ /* 0x000fca000000000c */
[----:B------:R0:W-:Y:S05]  /*3570*/  @P1 STG.E desc[UR36][R8.64+0xc4], R49 ;  /* 0x0000c43108001986 */ /* 0x0001ea000c101924 */
[----:B------:R-:W-:Y:S05]  /*3580*/  @!P2 BRA `(.L_x_88) ;  /* 0x000000000004a947 */ /* 0x000fea0003800000 */
[----:B------:R0:W5:Y:S02]  /*3590*/  LDG.E.LTC128B R18, desc[UR36][R6.64+0xc0] ;  /* 0x0000c02406127981 */ /* 0x000164000c1e1920 */
.L_x_88:
[----:B------:R-:W-:Y:S05]  /*35a0*/  BSYNC B1 ;  /* 0x0000000000017941 */ /* 0x000fea0003800000 */
.L_x_87:
        /* <DEDUP_REMOVED lines=8> */
.L_x_90:
[----:B------:R-:W-:Y:S05]  /*3630*/  BSYNC B1 ;  /* 0x0000000000017941 */ /* 0x000fea0003800000 */
.L_x_89:
        /* <DEDUP_REMOVED lines=8> */
.L_x_92:
[----:B------:R-:W-:Y:S05]  /*36c0*/  BSYNC B1 ;  /* 0x0000000000017941 */ /* 0x000fea0003800000 */
.L_x_91:
[----:B0----5:R-:W-:Y:S01]  /*36d0*/  FMUL R13, R18, R91 ;  /* 0x0000005b120d7220 */ /* 0x021fe20000400000 */
[----:B------:R-:W-:Y:S01]  /*36e0*/  ISETP.GT.AND P0, PT, R0, RZ, P2 ;  /* 0x000000ff0000720c */ /* 0x000fe20001704270 */
[----:B------:R-:W-:Y:S02]  /*36f0*/  BSSY B1, `(.L_x_93) ;  /* 0x0000005000017945 */ /* 0x000fe40003800000 */
[----:B------:R-:W-:-:S05]  /*3700*/  FFMA R13, R52, R90, R13 ;  /* 0x0000005a340d7223 */ /* 0x000fca000000000d */
[----:B------:R0:W-:Y:S05]  /*3710*/  @P3 STG.E desc[UR36][R8.64+0xe0], R13 ;  /* 0x0000e00d08003986 */ /* 0x0001ea000c101924 */
[----:B------:R-:W-:Y:S05]  /*3720*/  @!P0 BRA `(.L_x_94) ;  /* 0x0000000000048947 */ /* 0x000fea0003800000 */
[----:B------:R0:W5:Y:S02]  /*3730*/  LDG.E.LTC128B R18, desc[UR36][R4.64+0xe4] ;  /* 0x0000e42404127981 */ /* 0x000164000c1e1920 */
.L_x_94:
[----:B------:R-:W-:Y:S05]  /*3740*/  BSYNC B1 ;  /* 0x0000000000017941 */ /* 0x000fea0003800000 */
.L_x_93:
[----:B-----5:R-:W-:Y:S01]  /*3750*/  FMUL R12, R18, R91 ;  /* 0x0000005b120c7220 */ /* 0x020fe20000400000 */
[----:B------:R-:W-:Y:S01]  /*3760*/  ISETP.GT.AND P1, PT, R0, 0x8, P1 ;  /* 0x000000080000780c */ /* 0x000fe20000f24270 */
[----:B------:R-:W-:Y:S02]  /*3770*/  BSSY B1, `(.L_x_95) ;  /* 0x0000005000017945 */ /* 0x000fe40003800000 */
[----:B------:R-:W-:-:S05]  /*3780*/  FFMA R53, R53, R90, R12 ;  /* 0x0000005a35357223 */ /* 0x000fca000000000c */
[----:B------:R0:W-:Y:S05]  /*3790*/  @P0 STG.E desc[UR36][R8.64+0xe4], R53 ;  /* 0x0000e43508000986 */ /* 0x0001ea000c101924 */
[----:B------:R-:W-:Y:S05]  /*37a0*/  @!P1 BRA `(.L_x_96) ;  /* 0x0000000000049947 */ /* 0x000fea0003800000 */
[----:B------:R0:W5:Y:S02]  /*37b0*/  LDG.E.LTC128B R18, desc[UR36][R6.64+0xe0] ;  /* 0x0000e02406127981 */ /* 0x000164000c1e1920 */
.L_x_96:
[----:B------:R-:W-:Y:S05]  /*37c0*/  BSYNC B1 ;  /* 0x0000000000017941 */ /* 0x000fea0003800000 */
.L_x_95:
        /* <DEDUP_REMOVED lines=8> */
.L_x_98:
[----:B------:R-:W-:Y:S05]  /*3850*/  BSYNC B1 ;  /* 0x0000000000017941 */ /* 0x000fea0003800000 */
.L_x_97:
        /* <DEDUP_REMOVED lines=8> */
.L_x_100:
[----:B------:R-:W-:Y:S05]  /*38e0*/  BSYNC B1 ;  /* 0x0000000000017941 */ /* 0x000fea0003800000 */
.L_x_99:
[----:B0----5:R-:W-:Y:S01]  /*38f0*/  FMUL R13, R18, R91 ;  /* 0x0000005b120d7220 */ /* 0x021fe20000400000 */
[----:B------:R-:W-:Y:S01]  /*3900*/  ISETP.GT.AND P2, PT, R0, RZ, P1 ;  /* 0x000000ff0000720c */ /* 0x000fe20000f44270 */
[----:B------:R-:W-:Y:S02]  /*3910*/  BSSY B1, `(.L_x_101) ;  /* 0x0000005000017945 */ /* 0x000fe40003800000 */
[----:B------:R-:W-:-:S05]  /*3920*/  FFMA R13, R56, R90, R13 ;  /* 0x0000005a380d7223 */ /* 0x000fca000000000d */
[----:B------:R0:W-:Y:S05]  /*3930*/  @P3 STG.E desc[UR36][R8.64+0x100], R13 ;  /* 0x0001000d08003986 */ /* 0x0001ea000c101924 */
[----:B------:R-:W-:Y:S05]  /*3940*/  @!P2 BRA `(.L_x_102) ;  /* 0x000000000004a947 */ /* 0x000fea0003800000 */
[----:B------:R0:W5:Y:S02]  /*3950*/  LDG.E.LTC128B R18, desc[UR36][R4.64+0x104] ;  /* 0x0001042404127981 */ /* 0x000164000c1e1920 */
.L_x_102:
[----:B------:R-:W-:Y:S05]  /*3960*/  BSYNC B1 ;  /* 0x0000000000017941 */ /* 0x000fea0003800000 */
.L_x_101:
[----:B-----5:R-:W-:Y:S01]  /*3970*/  FMUL R12, R18, R91 ;  /* 0x0000005b120c7220 */ /* 0x020fe20000400000 */
[----:B------:R-:W-:Y:S01]  /*3980*/  ISETP.GT.AND P0, PT, R0, 0x8, P0 ;  /* 0x000000080000780c */ /* 0x000fe20000704270 */
[----:B------:R-:W-:Y:S02]  /*3990*/  BSSY B1, `(.L_x_103) ;  /* 0x0000005000017945 */ /* 0x000fe40003800000 */
[----:B------:R-:W-:-:S05]  /*39a0*/  FFMA R57, R57, R90, R12 ;  /* 0x0000005a39397223 */ /* 0x000fca000000000c */
[----:B------:R0:W-:Y:S05]  /*39b0*/  @P2 STG.E desc[UR36][R8.64+0x104], R57 ;  /* 0x0001043908002986 */ /* 0x0001ea000c101924 */
[----:B------:R-:W-:Y:S05]  /*39c0*/  @!P0 BRA `(.L_x_104) ;  /* 0x0000000000048947 */ /* 0x000fea0003800000 */
[----:B------:R0:W5:Y:S02]  /*39d0*/  LDG.E.LTC128B R18, desc[UR36][R6.64+0x100] ;  /* 0x0001002406127981 */ /* 0x000164000c1e1920 */
.L_x_104:
[----:B------:R-:W-:Y:S05]  /*39e0*/  BSYNC B1 ;  /* 0x0000000000017941 */ /* 0x000fea0003800000 */
.L_x_103:
        /* <DEDUP_REMOVED lines=8> */
.L_x_106:
[----:B------:R-:W-:Y:S05]  /*3a70*/  BSYNC B1 ;  /* 0x0000000000017941 */ /* 0x000fea0003800000 */
.L_x_105:
        /* <DEDUP_REMOVED lines=8> */
.L_x_108:
[----:B------:R-:W-:Y:S05]  /*3b00*/  BSYNC B1 ;  /* 0x0000000000017941 */ /* 0x000fea0003800000 */
.L_x_107:
[----:B0----5:R-:W-:Y:S01]  /*3b10*/  FMUL R13, R18, R91 ;  /* 0x0000005b120d7220 */ /* 0x021fe20000400000 */
[----:B------:R-:W-:Y:S01]  /*3b20*/  ISETP.GT.AND P1, PT, R0, RZ, P0 ;  /* 0x000000ff0000720c */ /* 0x000fe20000724270 */
[----:B------:R-:W-:Y:S02]  /*3b30*/  BSSY B1, `(.L_x_109) ;  /* 0x0000005000017945 */ /* 0x000fe40003800000 */
[----:B------:R-:W-:-:S05]  /*3b40*/  FFMA R13, R60, R90, R13 ;  /* 0x0000005a3c0d7223 */ /* 0x000fca000000000d */
[----:B------:R0:W-:Y:S05]  /*3b50*/  @P3 STG.E desc[UR36][R8.64+0x120], R13 ;  /* 0x0001200d08003986 */ /* 0x0001ea000c101924 */
[----:B------:R-:W-:Y:S05]  /*3b60*/  @!P1 BRA `(.L_x_110) ;  /* 0x0000000000049947 */ /* 0x000fea0003800000 */
[----:B------:R0:W5:Y:S02]  /*3b70*/  LDG.E.LTC128B R18, desc[UR36][R4.64+0x124] ;  /* 0x0001242404127981 */ /* 0x000164000c1e1920 */
.L_x_110:
[----:B------:R-:W-:Y:S05]  /*3b80*/  BSYNC B1 ;  /* 0x0000000000017941 */ /* 0x000fea0003800000 */
.L_x_109:
[----:B-----5:R-:W-:Y:S01]  /*3b90*/  FMUL R12, R18, R91 ;  /* 0x0000005b120c7220 */ /* 0x020fe20000400000 */
[----:B------:R-:W-:Y:S01]  /*3ba0*/  ISETP.GT.AND P2, PT, R0, 0x8, P2 ;  /* 0x000000080000780c */ /* 0x000fe20001744270 */
[----:B------:R-:W-:Y:S02]  /*3bb0*/  BSSY B1, `(.L_x_111) ;  /* 0x0000005000017945 */ /* 0x000fe40003800000 */
[----:B------:R-:W-:-:S05]  /*3bc0*/  FFMA R61, R61, R90, R12 ;  /* 0x0000005a3d3d7223 */ /* 0x000fca000000000c */
[----:B------:R0:W-:Y:S05]  /*3bd0*/  @P1 STG.E desc[UR36][R8.64+0x124], R61 ;  /* 0x0001243d08001986 */ /* 0x0001ea000c101924 */
[----:B------:R-:W-:Y:S05]  /*3be0*/  @!P2 BRA `(.L_x_112) ;  /* 0x000000000004a947 */ /* 0x000fea0003800000 */
[----:B------:R0:W5:Y:S02]  /*3bf0*/  LDG.E.LTC128B R18, desc[UR36][R6.64+0x120] ;  /* 0x0001202406127981 */ /* 0x000164000c1e1920 */
.L_x_112:
[----:B------:R-:W-:Y:S05]  /*3c00*/  BSYNC B1 ;  /* 0x0000000000017941 */ /* 0x000fea0003800000 */
.L_x_111:
        /* <DEDUP_REMOVED lines=8> */
.L_x_114:
[----:B------:R-:W-:Y:S05]  /*3c90*/  BSYNC B1 ;  /* 0x0000000000017941 */ /* 0x000fea0003800000 */
.L_x_113:
        /* <DEDUP_REMOVED lines=8> */
.L_x_116:
[----:B------:R-:W-:Y:S05]  /*3d20*/  BSYNC B1 ;  /* 0x0000000000017941 */ /* 0x000fea0003800000 */
.L_x_115:
[----:B0----5:R-:W-:Y:S01]  /*3d30*/  FMUL R13, R18, R91 ;  /* 0x0000005b120d7220 */ /* 0x021fe20000400000 */
[----:B------:R-:W-:Y:S01]  /*3d40*/  ISETP.GT.AND P0, PT, R0, RZ, P2 ;  /* 0x000000ff0000720c */ /* 0x000fe20001704270 */
[----:B------:R-:W-:Y:S02]  /*3d50*/  BSSY B1, `(.L_x_117) ;  /* 0x0000005000017945 */ /* 0x000fe40003800000 */
[----:B------:R-:W-:-:S05]  /*3d60*/  FFMA R13, R64, R90, R13 ;  /* 0x0000005a400d7223 */ /* 0x000fca000000000d */
[----:B------:R0:W-:Y:S05]  /*3d70*/  @P3 STG.E desc[UR36][R8.64+0x140], R13 ;  /* 0x0001400d08003986 */ /* 0x0001ea000c101924 */
[----:B------:R-:W-:Y:S05]  /*3d80*/  @!P0 BRA `(.L_x_118) ;  /* 0x0000000000048947 */ /* 0x000fea0003800000 */
[----:B------:R0:W5:Y:S02]  /*3d90*/  LDG.E.LTC128B R18, desc[UR36][R4.64+0x144] ;  /* 0x0001442404127981 */ /* 0x000164000c1e1920 */
.L_x_118:
[----:B------:R-:W-:Y:S05]  /*3da0*/  BSYNC B1 ;  /* 0x0000000000017941 */ /* 0x000fea0003800000 */
.L_x_117:
[----:B-----5:R-:W-:Y:S01]  /*3db0*/  FMUL R12, R18, R91 ;  /* 0x0000005b120c7220 */ /* 0x020fe20000400000 */
[----:B------:R-:W-:Y:S01]  /*3dc0*/  ISETP.GT.AND P1, PT, R0, 0x8, P1 ;  /* 0x000000080000780c */ /* 0x000fe20000f24270 */
[----:B------:R-:W-:Y:S02]  /*3dd0*/  BSSY B1, `(.L_x_119) ;  /* 0x0000005000017945 */ /* 0x000fe40003800000 */
[----:B------:R-:W-:-:S05]  /*3de0*/  FFMA R65, R65, R90, R12 ;  /* 0x0000005a41417223 */ /* 0x000fca000000000c */
[----:B------:R0:W-:Y:S05]  /*3df0*/  @P0 STG.E desc[UR36][R8.64+0x144], R65 ;  /* 0x0001444108000986 */ /* 0x0001ea000c101924 */
[----:B------:R-:W-:Y:S05]  /*3e00*/  @!P1 BRA `(.L_x_120) ;  /* 0x0000000000049947 */ /* 0x000fea0003800000 */
[----:B------:R0:W5:Y:S02]  /*3e10*/  LDG.E.LTC128B R18, desc[UR36][R6.64+0x140] ;  /* 0x0001402406127981 */ /* 0x000164000c1e1920 */
.L_x_120:
[----:B------:R-:W-:Y:S05]  /*3e20*/  BSYNC B1 ;  /* 0x0000000000017941 */ /* 0x000fea0003800000 */
.L_x_119:
        /* <DEDUP_REMOVED lines=8> */
.L_x_122:
[----:B------:R-:W-:Y:S05]  /*3eb0*/  BSYNC B1 ;  /* 0x0000000000017941 */ /* 0x000fea0003800000 */
.L_x_121:
        /* <DEDUP_REMOVED lines=8> */
.L_x_124:
[----:B------:R-:W-:Y:S05]  /*3f40*/  BSYNC B1 ;  /* 0x0000000000017941 */ /* 0x000fea0003800000 */
.L_x_123:
[----:B0----5:R-:W-:Y:S01]  /*3f50*/  FMUL R13, R18, R91 ;  /* 0x0000005b120d7220 */ /* 0x021fe20000400000 */
[----:B------:R-:W-:Y:S01]  /*3f60*/  ISETP.GT.AND P2, PT, R0, RZ, P1 ;  /* 0x000000ff0000720c */ /* 0x000fe20000f44270 */
[----:B------:R-:W-:Y:S02]  /*3f70*/  BSSY B1, `(.L_x_125) ;  /* 0x0000005000017945 */ /* 0x000fe40003800000 */
[----:B------:R-:W-:-:S05]  /*3f80*/  FFMA R13, R68, R90, R13 ;  /* 0x0000005a440d7223 */ /* 0x000fca000000000d */
[----:B------:R0:W-:Y:S05]  /*3f90*/  @P3 STG.E desc[UR36][R8.64+0x160], R13 ;  /* 0x0001600d08003986 */ /* 0x0001ea000c101924 */
[----:B------:R-:W-:Y:S05]  /*3fa0*/  @!P2 BRA `(.L_x_126) ;  /* 0x000000000004a947 */ /* 0x000fea0003800000 */
[----:B------:R0:W5:Y:S02]  /*3fb0*/  LDG.E.LTC128B R18, desc[UR36][R4.64+0x164] ;  /* 0x0001642404127981 */ /* 0x000164000c1e1920 */
.L_x_126:
[----:B------:R-:W-:Y:S05]  /*3fc0*/  BSYNC B1 ;  /* 0x0000000000017941 */ /* 0x000fea0003800000 */
.L_x_125:
[----:B-----5:R-:W-:Y:S01]  /*3fd0*/  FMUL R12, R18, R91 ;  /* 0x0000005b120c7220 */ /* 0x020fe20000400000 */
[----:B------:R-:W-:Y:S01]  /*3fe0*/  ISETP.GT.AND P0, PT, R0, 0x8, P0 ;  /* 0x000000080000780c */ /* 0x000fe20000704270 */
[----:B------:R-:W-:Y:S02]  /*3ff0*/  BSSY B1, `(.L_x_127) ;  /* 0x0000005000017945 */ /* 0x000fe40003800000 */
[----:B------:R-:W-:-:S05]  /*4000*/  FFMA R69, R69, R90, R12 ;  /* 0x0000005a45457223 */ /* 0x000fca000000000c */
[----:B------:R0:W-:Y:S05]  /*4010*/  @P2 STG.E desc[UR36][R8.64+0x164], R69 ;  /* 0x0001644508002986 */ /* 0x0001ea000c101924 */
[----:B------:R-:W-:Y:S05]  /*4020*/  @!P0 BRA `(.L_x_128) ;  /* 0x0000000000048947 */ /* 0x000fea0003800000 */
[----:B------:R0:W5:Y:S02]  /*4030*/  LDG.E.LTC128B R18, desc[UR36][R6.64+0x160] ;  /* 0x0001602406127981 */ /* 0x000164000c1e1920 */
.L_x_128:
[----:B------:R-:W-:Y:S05]  /*4040*/  BSYNC B1 ;  /* 0x0000000000017941 */ /* 0x000fea0003800000 */
.L_x_127:
        /* <DEDUP_REMOVED lines=8> */
.L_x_130:
[----:B------:R-:W-:Y:S05]  /*40d0*/  BSYNC B1 ;  /* 0x0000000000017941 */ /* 0x000fea0003800000 */
.L_x_129:
        /* <DEDUP_REMOVED lines=8> */
.L_x_132:
[----:B------:R-:W-:Y:S05]  /*4160*/  BSYNC B1 ;  /* 0x0000000000017941 */ /* 0x000fea0003800000 */
.L_x_131:
[----:B0----5:R-:W-:Y:S01]  /*4170*/  FMUL R13, R18, R91 ;  /* 0x0000005b120d7220 */ /* 0x021fe20000400000 */
[----:B------:R-:W-:Y:S01]  /*4180*/  ISETP.GT.AND P1, PT, R0, RZ, P0 ;  /* 0x000000ff0000720c */ /* 0x000fe20000724270 */
[----:B------:R-:W-:Y:S02]  /*4190*/  BSSY B1, `(.L_x_133) ;  /* 0x0000005000017945 */ /* 0x000fe40003800000 */
[----:B------:R-:W-:-:S05]  /*41a0*/  FFMA R13, R72, R90, R13 ;  /* 0x0000005a480d7223 */ /* 0x000fca000000000d */
[----:B------:R0:W-:Y:S05]  /*41b0*/  @P3 STG.E desc[UR36][R8.64+0x180], R13 ;  /* 0x0001800d08003986 */ /* 0x0001ea000c101924 */
[----:B------:R-:W-:Y:S05]  /*41c0*/  @!P1 BRA `(.L_x_134) ;  /* 0x0000000000049947 */ /* 0x000fea0003800000 */
[----:B------:R0:W5:Y:S02]  /*41d0*/  LDG.E.LTC128B R18, desc[UR36][R4.64+0x184] ;  /* 0x0001842404127981 */ /* 0x000164000c1e1920 */
.L_x_134:
[----:B------:R-:W-:Y:S05]  /*41e0*/  BSYNC B1 ;  /* 0x0000000000017941 */ /* 0x000fea0003800000 */
.L_x_133:
[----:B-----5:R-:W-:Y:S01]  /*41f0*/  FMUL R12, R18, R91 ;  /* 0x0000005b120c7220 */ /* 0x020fe20000400000 */
[----:B------:R-:W-:Y:S01]  /*4200*/  ISETP.GT.AND P2, PT, R0, 0x8, P2 ;  /* 0x000000080000780c */ /* 0x000fe20001744270 */
[----:B------:R-:W-:Y:S02]  /*4210*/  BSSY B1, `(.L_x_135) ;  /* 0x0000005000017945 */ /* 0x000fe40003800000 */
[----:B------:R-:W-:-:S05]  /*4220*/  FFMA R73, R73, R90, R12 ;  /* 0x0000005a49497223 */ /* 0x000fca000000000c */
[----:B------:R0:W-:Y:S05]  /*4230*/  @P1 STG.E desc[UR36][R8.64+0x184], R73 ;  /* 0x0001844908001986 */ /* 0x0001ea000c101924 */
[----:B------:R-:W-:Y:S05]  /*4240*/  @!P2 BRA `(.L_x_136) ;  /* 0x000000000004a947 */ /* 0x000fea0003800000 */
[----:B------:R0:W5:Y:S02]  /*4250*/  LDG.E.LTC128B R18, desc[UR36][R6.64+0x180] ;  /* 0x0001802406127981 */ /* 0x000164000c1e1920 */
.L_x_136:
[----:B------:R-:W-:Y:S05]  /*4260*/  BSYNC B1 ;  /* 0x0000000000017941 */ /* 0x000fea0003800000 */
.L_x_135:
        /* <DEDUP_REMOVED lines=8> */
.L_x_138:
[----:B------:R-:W-:Y:S05]  /*42f0*/  BSYNC B1 ;  /* 0x0000000000017941 */ /* 0x000fea0003800000 */
.L_x_137:
        /* <DEDUP_REMOVED lines=8> */
.L_x_140:
[----:B------:R-:W-:Y:S05]  /*4380*/  BSYNC B1 ;  /* 0x0000000000017941 */ /* 0x000fea0003800000 */
.L_x_139:
[----:B0----5:R-:W-:Y:S01]  /*4390*/  FMUL R13, R18, R91 ;  /* 0x0000005b120d7220 */ /* 0x021fe20000400000 */
[----:B------:R-:W-:Y:S01]  /*43a0*/  ISETP.GT.AND P0, PT, R0, RZ, P2 ;  /* 0x000000ff0000720c */ /* 0x000fe20001704270 */
[----:B------:R-:W-:Y:S02]  /*43b0*/  BSSY B1, `(.L_x_141) ;  /* 0x0000005000017945 */ /* 0x000fe40003800000 */
[----:B------:R-:W-:-:S05]  /*43c0*/  FFMA R13, R76, R90, R13 ;  /* 0x0000005a4c0d7223 */ /* 0x000fca000000000d */
[----:B------:R0:W-:Y:S05]  /*43d0*/  @P3 STG.E desc[UR36][R8.64+0x1a0], R13 ;  /* 0x0001a00d08003986 */ /* 0x0001ea000c101924 */
[----:B------:R-:W-:Y:S05]  /*43e0*/  @!P0 BRA `(.L_x_142) ;  /* 0x0000000000048947 */ /* 0x000fea0003800000 */
[----:B------:R0:W5:Y:S02]  /*43f0*/  LDG.E.LTC128B R18, desc[UR36][R4.64+0x1a4] ;  /* 0x0001a42404127981 */ /* 0x000164000c1e1920 */
.L_x_142:
[----:B------:R-:W-:Y:S05]  /*4400*/  BSYNC B1 ;  /* 0x0000000000017941 */ /* 0x000fea0003800000 */
.L_x_141:
[----:B-----5:R-:W-:Y:S01]  /*4410*/  FMUL R12, R18, R91 ;  /* 0x0000005b120c7220 */ /* 0x020fe20000400000 */
[----:B------:R-:W-:Y:S01]  /*4420*/  ISETP.GT.AND P1, PT, R0, 0x8, P1 ;  /* 0x000000080000780c */ /* 0x000fe20000f24270 */
[----:B------:R-:W-:Y:S02]  /*4430*/  BSSY B1, `(.L_x_143) ;  /* 0x0000005000017945 */ /* 0x000fe40003800000 */
[----:B------:R-:W-:-:S05]  /*4440*/  FFMA R77, R77, R90, R12 ;  /* 0x0000005a4d4d7223 */ /* 0x000fca000000000c */
[----:B------:R0:W-:Y:S05]  /*4450*/  @P0 STG.E desc[UR36][R8.64+0x1a4], R77 ;  /* 0x0001a44d08000986 */ /* 0x0001ea000c101924 */
[----:B------:R-:W-:Y:S05]  /*4460*/  @!P1 BRA `(.L_x_144) ;  /* 0x0000000000049947 */ /* 0x000fea0003800000 */
[----:B------:R0:W5:Y:S02]  /*4470*/  LDG.E.LTC128B R18, desc[UR36][R6.64+0x1a0] ;  /* 0x0001a02406127981 */ /* 0x000164000c1e1920 */
.L_x_144:
[----:B------:R-:W-:Y:S05]  /*4480*/  BSYNC B1 ;  /* 0x0000000000017941 */ /* 0x000fea0003800000 */
.L_x_143:
        /* <DEDUP_REMOVED lines=8> */
.L_x_146:
[----:B------:R-:W-:Y:S05]  /*4510*/  BSYNC B1 ;  /* 0x0000000000017941 */ /* 0x000fea0003800000 */
.L_x_145:
        /* <DEDUP_REMOVED lines=8> */
.L_x_148:
[----:B------:R-:W-:Y:S05]  /*45a0*/  BSYNC B1 ;  /* 0x0000000000017941 */ /* 0x000fea0003800000 */
.L_x_147:
[----:B0----5:R-:W-:Y:S01]  /*45b0*/  FMUL R13, R18, R91 ;  /* 0x0000005b120d7220 */ /* 0x021fe20000400000 */
[----:B------:R-:W-:Y:S01]  /*45c0*/  ISETP.GT.AND P2, PT, R0, RZ, P1 ;  /* 0x000000ff0000720c */ /* 0x000fe20000f44270 */
[----:B------:R-:W-:Y:S02]  /*45d0*/  BSSY B1, `(.L_x_149) ;  /* 0x0000005000017945 */ /* 0x000fe40003800000 */
[----:B------:R-:W-:-:S05]  /*45e0*/  FFMA R13, R80, R90, R13 ;  /* 0x0000005a500d7223 */ /* 0x000fca000000000d */
[----:B------:R0:W-:Y:S05]  /*45f0*/  @P3 STG.E desc[UR36][R8.64+0x1c0], R13 ;  /* 0x0001c00d08003986 */ /* 0x0001ea000c101924 */
[----:B------:R-:W-:Y:S05]  /*4600*/  @!P2 BRA `(.L_x_150) ;  /* 0x000000000004a947 */ /* 0x000fea0003800000 */
[----:B------:R0:W5:Y:S02]  /*4610*/  LDG.E.LTC128B R18, desc[UR36][R4.64+0x1c4] ;  /* 0x0001c42404127981 */ /* 0x000164000c1e1920 */
.L_x_150:
[----:B------:R-:W-:Y:S05]  /*4620*/  BSYNC B1 ;  /* 0x0000000000017941 */ /* 0x000fea0003800000 */
.L_x_149:
[----:B-----5:R-:W-:Y:S01]  /*4630*/  FMUL R12, R18, R91 ;  /* 0x0000005b120c7220 */ /* 0x020fe20000400000 */
[----:B------:R-:W-:Y:S01]  /*4640*/  ISETP.GT.AND P0, PT, R0, 0x8, P0 ;  /* 0x000000080000780c */ /* 0x000fe20000704270 */
[----:B------:R-:W-:Y:S02]  /*4650*/  BSSY B1, `(.L_x_151) ;  /* 0x0000005000017945 */ /* 0x000fe40003800000 */
[----:B------:R-:W-:-:S05]  /*4660*/  FFMA R81, R81, R90, R12 ;  /* 0x0000005a51517223 */ /* 0x000fca000000000c */
[----:B------:R0:W-:Y:S05]  /*4670*/  @P2 STG.E desc[UR36][R8.64+0x1c4], R81 ;  /* 0x0001c45108002986 */ /* 0x0001ea000c101924 */
[----:B------:R-:W-:Y:S05]  /*4680*/  @!P0 BRA `(.L_x_152) ;  /* 0x0000000000048947 */ /* 0x000fea0003800000 */
[----:B------:R0:W5:Y:S02]  /*4690*/  LDG.E.LTC128B R18, desc[UR36][R6.64+0x1c0] ;  /* 0x0001c02406127981 */ /* 0x000164000c1e1920 */
.L_x_152:
[----:B------:R-:W-:Y:S05]  /*46a0*/  BSYNC B1 ;  /* 0x0000000000017941 */ /* 0x000fea0003800000 */
.L_x_151:
        /* <DEDUP_REMOVED lines=8> */
.L_x_154:
[----:B------:R-:W-:Y:S05]  /*4730*/  BSYNC B1 ;  /* 0x0000000000017941 */ /* 0x000fea0003800000 */
.L_x_153:
        /* <DEDUP_REMOVED lines=8> */
.L_x_156:
[----:B------:R-:W-:Y:S05]  /*47c0*/  BSYNC B1 ;  /* 0x0000000000017941 */ /* 0x000fea0003800000 */
.L_x_155:
[----:B-----5:R-:W-:Y:S01]  /*47d0*/  FMUL R3, R18, R91 ;  /* 0x0000005b12037220 */ /* 0x020fe20000400000 */
[----:B------:R-:W-:Y:S01]  /*47e0*/  ISETP.GT.AND P1, PT, R0, RZ, P0 ;  /* 0x000000ff0000720c */ /* 0x000fe20000724270 */
[----:B------:R-:W-:Y:S02]  /*47f0*/  BSSY B1, `(.L_x_157) ;  /* 0x0000005000017945 */ /* 0x000fe40003800000 */
[----:B------:R-:W-:-:S05]  /*4800*/  FFMA R3, R84, R90, R3 ;  /* 0x0000005a54037223 */ /* 0x000fca0000000003 */
[----:B------:R0:W-:Y:S05]  /*4810*/  @P3 STG.E desc[UR36][R8.64+0x1e0], R3 ;  /* 0x0001e00308003986 */ /* 0x0001ea000c101924 */
[----:B------:R-:W-:Y:S05]  /*4820*/  @!P1 BRA `(.L_x_158) ;  /* 0x0000000000049947 */ /* 0x000fea0003800000 */
[----:B------:R0:W5:Y:S02]  /*4830*/  LDG.E.LTC128B R18, desc[UR36][R4.64+0x1e4] ;  /* 0x0001e42404127981 */ /* 0x000164000c1e1920 */
.L_x_158:
[----:B------:R-:W-:Y:S05]  /*4840*/  BSYNC B1 ;  /* 0x0000000000017941 */ /* 0x000fea0003800000 */
.L_x_157:
[----:B0---45:R-:W-:Y:S01]  /*4850*/  FMUL R4, R18, R91 ;  /* 0x0000005b12047220 */ /* 0x031fe20000400000 */
[----:B------:R-:W-:Y:S01]  /*4860*/  ISETP.GT.AND P2, PT, R0, 0x8, P2 ;  /* 0x000000080000780c */ /* 0x000fe20001744270 */
[----:B------:R-:W-:Y:S02]  /*4870*/  BSSY B1, `(.L_x_159) ;  /* 0x0000005000017945 */ /* 0x000fe40003800000 */
[----:B------:R-:W-:-:S05]  /*4880*/  FFMA R85, R85, R90, R4 ;  /* 0x0000005a55557223 */ /* 0x000fca0000000004 */
[----:B------:R0:W-:Y:S05]  /*4890*/  @P1 STG.E desc[UR36][R8.64+0x1e4], R85 ;  /* 0x0001e45508001986 */ /* 0x0001ea000c101924 */
[----:B------:R-:W-:Y:S05]  /*48a0*/  @!P2 BRA `(.L_x_160) ;  /* 0x000000000004a947 */ /* 0x000fea0003800000 */
[----:B------:R4:W5:Y:S02]  /*48b0*/  LDG.E.LTC128B R18, desc[UR36][R6.64+0x1e0] ;  /* 0x0001e02406127981 */ /* 0x000964000c1e1920 */
.L_x_160:
[----:B------:R-:W-:Y:S05]  /*48c0*/  BSYNC B1 ;  /* 0x0000000000017941 */ /* 0x000fea0003800000 */
.L_x_159:
[----:B-----5:R-:W-:Y:S01]  /*48d0*/  FMUL R3, R18, R91 ;  /* 0x0000005b12037220 */ /* 0x020fe20000400000 */
[----:B------:R-:W-:Y:S01]  /*48e0*/  @P2 IMAD.MOV.U32 R4, RZ, RZ, R10 ;  /* 0x000000ffff042224 */ /* 0x000fe200078e000a */
[----:B------:R-:W-:Y:S01]  /*48f0*/  ISETP.GT.AND P0, PT, R0, 0x8, P0 ;  /* 0x000000080000780c */ /* 0x000fe20000704270 */
[----:B------:R-:W-:Y:S02]  /*4900*/  @P2 IMAD.MOV.U32 R5, RZ, RZ, R11 ;  /* 0x000000ffff052224 */ /* 0x000fe400078e000b */
[----:B------:R-:W-:Y:S01]  /*4910*/  FFMA R3, R86, R90, R3 ;  /* 0x0000005a56037223 */ /* 0x000fe20000000003 */
[----:B------:R-:W-:Y:S04]  /*4920*/  BSSY B1, `(.L_x_161) ;  /* 0x0000004000017945 */ /* 0x000fe80003800000 */
[----:B------:R0:W-:Y:S05]  /*4930*/  @P2 STG.E desc[UR36][R4.64+0x1e0], R3 ;  /* 0x0001e00304002986 */ /* 0x0001ea000c101924 */
[----:B------:R-:W-:Y:S05]  /*4940*/  @!P0 BRA `(.L_x_162) ;  /* 0x0000000000048947 */ /* 0x000fea0003800000 */
[----:B------:R0:W5:Y:S02]  /*4950*/  LDG.E.LTC128B R18, desc[UR36][R6.64+0x1e4] ;  /* 0x0001e42406127981 */ /* 0x000164000c1e1920 */
.L_x_162:
[----:B------:R-:W-:Y:S05]  /*4960*/  BSYNC B1 ;  /* 0x0000000000017941 */ /* 0x000fea0003800000 */
.L_x_161:
[----:B-----5:R-:W-:-:S04]  /*4970*/  FMUL R18, R18, R91 ;  /* 0x0000005b12127220 */ /* 0x020fc80000400000 */
[----:B------:R-:W-:Y:S01]  /*4980*/  FFMA R87, R87, R90, R18 ;  /* 0x0000005a57577223 */ /* 0x000fe20000000012 */
[----:B------:R-:W-:Y:S06]  /*4990*/  @!P0 BRA `(.L_x_163) ;  /* 0x0000000c00a08947 */ /* 0x000fec0003800000 */
[----:B------:R0:W-:Y:S01]  /*49a0*/  STG.E desc[UR36][R10.64+0x1e4], R87 ;  /* 0x0001e4570a007986 */ /* 0x0001e2000c101924 */
[----:B------:R-:W-:Y:S05]  /*49b0*/  BRA `(.L_x_163) ;  /* 0x0000000c00987947 */ /* 0x000fea0003800000 */
.L_x_38:
[----:B------:R-:W-:Y:S01]  /*49c0*/  ISETP.GT.AND P0, PT, R3, 0x1, PT ;  /* 0x000000010300780c */ /* 0x000fe20003f04270 */
[----:B------:R-:W-:Y:S01]  /*49d0*/  ULDC.64 UR4, c[0x0][0x5c0] ;  /* 0x0001700000047ab9 */ /* 0x000fe20000000a00 */
[-C--:B------:R-:W-:Y:S01]  /*49e0*/  FMUL R9, R24, R90.reuse ;  /* 0x0000005a18097220 */ /* 0x080fe20000400000 */
[----:B------:R-:W-:Y:S01]  /*49f0*/  LEA R4, P4, R108, UR4, 0x2 ;  /* 0x000000046c047c11 */ /* 0x000fe2000f8810ff */
[-C--:B------:R-:W-:Y:S01]  /*4a00*/  FMUL R25, R25, R90.reuse ;  /* 0x0000005a19197220 */ /* 0x080fe20000400000 */
[----:B------:R-:W-:Y:S01]  /*4a10*/  ISETP.GT.AND P2, PT, R0, RZ, P0 ;  /* 0x000000ff0000720c */ /* 0x000fe20000744270 */
[-C--:B------:R-:W-:Y:S01]  /*4a20*/  FMUL R27, R27, R90.reuse ;  /* 0x0000005a1b1b7220 */ /* 0x080fe20000400000 */
[----:B------:R-:W-:Y:S01]  /*4a30*/  LEA.HI.X R5, R108, UR5, R117, 0x2, P4 ;  /* 0x000000056c057c11 */ /* 0x000fe2000a0f1475 */
[-C--:B------:R-:W-:Y:S01]  /*4a40*/  FMUL R11, R28, R90.reuse ;  /* 0x0000005a1c0b7220 */ /* 0x080fe20000400000 */
[----:B------:R-:W-:Y:S01]  /*4a50*/  ISETP.GT.AND P3, PT, R0, 0x8, P3 ;  /* 0x000000080000780c */ /* 0x000fe20001f64270 */
[-C--:B------:R-:W-:Y:S01]  /*4a60*/  FMUL R29, R29, R90.reuse ;  /* 0x0000005a1d1d7220 */ /* 0x080fe20000400000 */
[----:B------:R-:W-:Y:S01]  /*4a70*/  SHF.L.U64.HI R7, R96, 0x2, R97 ;  /* 0x0000000260077819 */ /* 0x000fe20000010261 */
[----:B------:R0:W-:Y:S01]  /*4a80*/  @P1 STG.E desc[UR36][R4.64], R9 ;  /* 0x0000000904001986 */ /* 0x0001e2000c101924 */
[----:B------:R-:W-:Y:S01]  /*4a90*/  ISETP.GT.AND P0, PT, R0, 0x8, P0 ;  /* 0x000000080000780c */ /* 0x000fe20000704270 */
[----:B------:R-:W-:Y:S01]  /*4aa0*/  FMUL R31, R31, R90 ;  /* 0x0000005a1f1f7220 */ /* 0x000fe20000400000 */
[----:B------:R-:W-:Y:S01]  /*4ab0*/  LEA R6, P1, R96, R4, 0x2 ;  /* 0x0000000460067211 */ /* 0x000fe200078210ff */
[-C--:B------:R-:W-:Y:S01]  /*4ac0*/  FMUL R33, R33, R90.reuse ;  /* 0x0000005a21217220 */ /* 0x080fe20000400000 */
[C---:B------:R-:W-:Y:S01]  /*4ad0*/  ISETP.GT.AND P5, PT, R3.reuse, 0x8, PT ;  /* 0x000000080300780c */ /* 0x040fe20003fa4270 */
[----:B------:R-:W-:Y:S01]  /*4ae0*/  @P2 STG.E desc[UR36][R4.64+0x4], R25 ;  /* 0x0000041904002986 */ /* 0x000fe2000c101924 */
[----:B------:R-:W-:Y:S01]  /*4af0*/  ISETP.GT.AND P4, PT, R3, 0x9, PT ;  /* 0x000000090300780c */ /* 0x000fe20003f84270 */
[----:B------:R-:W-:Y:S01]  /*4b00*/  IMAD.X R7, R7, 0x1, R5, P1 ;  /* 0x0000000107077824 */ /* 0x000fe200008e0605 */
[C---:B------:R-:W-:Y:S01]  /*4b10*/  ISETP.GT.AND P2, PT, R0.reuse, RZ, P5 ;  /* 0x000000ff0000720c */ /* 0x040fe20002f44270 */
[-C--:B------:R-:W-:Y:S01]  /*4b20*/  FMUL R35, R35, R90.reuse ;  /* 0x0000005a23237220 */ /* 0x080fe20000400000 */
[----:B------:R-:W-:Y:S01]  /*4b30*/  ISETP.GT.AND P1, PT, R0, RZ, P4 ;  /* 0x000000ff0000720c */ /* 0x000fe20002724270 */
[-C--:B0-----:R-:W-:Y:S01]  /*4b40*/  FMUL R9, R26, R90.reuse ;  /* 0x0000005a1a097220 */ /* 0x081fe20000400000 */
[C---:B------:R-:W-:Y:S01]  /*4b50*/  ISETP.GT.AND P4, PT, R0.reuse, 0x8, P4 ;  /* 0x000000080000780c */ /* 0x040fe20002784270 */
[-C--:B------:R-:W-:Y:S01]  /*4b60*/  FMUL R37, R37, R90.reuse ;  /* 0x0000005a25257220 */ /* 0x080fe20000400000 */
[-C--:B------:R-:W-:Y:S01]  /*4b70*/  FMUL R39, R39, R90.reuse ;  /* 0x0000005a27277220 */ /* 0x080fe20000400000 */
[-C--:B------:R-:W-:Y:S01]  /*4b80*/  FMUL R41, R41, R90.reuse ;  /* 0x0000005a29297220 */ /* 0x080fe20000400000 */
[----:B------:R0:W-:Y:S01]  /*4b90*/  @P3 STG.E desc[UR36][R6.64], R9 ;  /* 0x0000000906003986 */ /* 0x0001e2000c101924 */
[----:B------:R-:W-:Y:S01]  /*4ba0*/  ISETP.GT.AND P3, PT, R3, 0x11, PT ;  /* 0x000000110300780c */ /* 0x000fe20003f64270 */
[-C--:B------:R-:W-:Y:S01]  /*4bb0*/  FMUL R43, R43, R90.reuse ;  /* 0x0000005a2b2b7220 */ /* 0x080fe20000400000 */
[-C--:B------:R-:W-:Y:S01]  /*4bc0*/  FMUL R45, R45, R90.reuse ;  /* 0x0000005a2d2d7220 */ /* 0x080fe20000400000 */
[----:B------:R-:W-:Y:S01]  /*4bd0*/  @P0 STG.E desc[UR36][R6.64+0x4], R27 ;  /* 0x0000041b06000986 */ /* 0x000fe2000c101924 */
[C---:B------:R-:W-:Y:S01]  /*4be0*/  ISETP.GT.AND P0, PT, R0.reuse, 0x8, P5 ;  /* 0x000000080000780c */ /* 0x040fe20002f04270 */
[-C--:B------:R-:W-:Y:S01]  /*4bf0*/  FMUL R47, R47, R90.reuse ;  /* 0x0000005a2f2f7220 */ /* 0x080fe20000400000 */
[----:B------:R-:W-:Y:S01]  /*4c00*/  ISETP.GT.AND P5, PT, R3, 0x10, PT ;  /* 0x000000100300780c */ /* 0x000fe20003fa4270 */
[----:B------:R1:W-:Y:S01]  /*4c10*/  @P2 STG.E desc[UR36][R4.64+0x20], R11 ;  /* 0x0000200b04002986 */ /* 0x0003e2000c101924 */
[-C--:B------:R-:W-:Y:S01]  /*4c20*/  FMUL R49, R49, R90.reuse ;  /* 0x0000005a31317220 */ /* 0x080fe20000400000 */
[-C--:B------:R-:W-:Y:S01]  /*4c30*/  FMUL R51, R51, R90.reuse ;  /* 0x0000005a33337220 */ /* 0x080fe20000400000 */
[C---:B------:R-:W-:Y:S01]  /*4c40*/  ISETP.GT.AND P2, PT, R0.reuse, RZ, P5 ;  /* 0x000000ff0000720c */ /* 0x040fe20002f44270 */
[----:B------:R-:W-:Y:S01]  /*4c50*/  @P1 STG.E desc[UR36][R4.64+0x24], R29 ;  /* 0x0000241d04001986 */ /* 0x000fe2000c101924 */
[----:B------:R-:W-:Y:S01]  /*4c60*/  ISETP.GT.AND P1, PT, R0, RZ, P3 ;  /* 0x000000ff0000720c */ /* 0x000fe20001f24270 */
[-C--:B0-----:R-:W-:Y:S01]  /*4c70*/  FMUL R9, R30, R90.reuse ;  /* 0x0000005a1e097220 */ /* 0x081fe20000400000 */
[----:B------:R-:W-:Y:S01]  /*4c80*/  ISETP.GT.AND P3, PT, R0, 0x8, P3 ;  /* 0x000000080000780c */ /* 0x000fe20001f64270 */
[-C--:B------:R-:W-:Y:S01]  /*4c90*/  FMUL R53, R53, R90.reuse ;  /* 0x0000005a35357220 */ /* 0x080fe20000400000 */
[-C--:B------:R-:W-:Y:S01]  /*4ca0*/  FMUL R55, R55, R90.reuse ;  /* 0x0000005a37377220 */ /* 0x080fe20000400000 */
[-C--:B------:R-:W-:Y:S01]  /*4cb0*/  FMUL R57, R57, R90.reuse ;  /* 0x0000005a39397220 */ /* 0x080fe20000400000 */
[----:B------:R0:W-:Y:S01]  /*4cc0*/  @P0 STG.E desc[UR36][R6.64+0x20], R9 ;  /* 0x0000200906000986 */ /* 0x0001e2000c101924 */
[-C--:B-1----:R-:W-:Y:S01]  /*4cd0*/  FMUL R11, R32, R90.reuse ;  /* 0x0000005a200b7220 */ /* 0x082fe20000400000 */
[C---:B------:R-:W-:Y:S01]  /*4ce0*/  ISETP.GT.AND P0, PT, R0.reuse, 0x8, P5 ;  /* 0x000000080000780c */ /* 0x040fe20002f04270 */
[-C--:B------:R-:W-:Y:S01]  /*4cf0*/  FMUL R59, R59, R90.reuse ;  /* 0x0000005a3b3b7220 */ /* 0x080fe20000400000 */
[----:B------:R-:W-:Y:S01]  /*4d00*/  @P4 STG.E desc[UR36][R6.64+0x24], R31 ;  /* 0x0000241f06004986 */ /* 0x000fe2000c101924 */
[----:B------:R-:W-:Y:S01]  /*4d10*/  ISETP.GT.AND P5, PT, R3, 0x18, PT ;  /* 0x000000180300780c */ /* 0x000fe20003fa4270 */
[-C--:B------:R-:W-:Y:S01]  /*4d20*/  FMUL R61, R61, R90.reuse ;  /* 0x0000005a3d3d7220 */ /* 0x080fe20000400000 */
[----:B------:R-:W-:Y:S01]  /*4d30*/  ISETP.GT.AND P4, PT, R3, 0x19, PT ;  /* 0x000000190300780c */ /* 0x000fe20003f84270 */
[----:B------:R1:W-:Y:S01]  /*4d40*/  @P2 STG.E desc[UR36][R4.64+0x40], R11 ;  /* 0x0000400b04002986 */ /* 0x0003e2000c101924 */
[C---:B------:R-:W-:Y:S01]  /*4d50*/  ISETP.GT.AND P2, PT, R0.reuse, RZ, P5 ;  /* 0x000000ff0000720c */ /* 0x040fe20002f44270 */
[-C--:B------:R-:W-:Y:S01]  /*4d60*/  FMUL R63, R63, R90.reuse ;  /* 0x0000005a3f3f7220 */ /* 0x080fe20000400000 */
[-C--:B------:R-:W-:Y:S01]  /*4d70*/  FMUL R65, R65, R90.reuse ;  /* 0x0000005a41417220 */ /* 0x080fe20000400000 */
        /* <DEDUP_REMOVED lines=28> */
[----:B------:R-:W-:Y:S01]  /*4f40*/  ISETP.GT.AND P0, PT, R0, 0x8, P5 ;  /* 0x000000080000780c */ /* 0x000fe20002f04270 */
[----:B------:R-:W-:Y:S01]  /*4f50*/  FMUL R87, R87, R90 ;  /* 0x0000005a57577220 */ /* 0x000fe20000400000 */
[----:B------:R-:W-:Y:S01]  /*4f60*/  @P4 STG.E desc[UR36][R6.64+0x64], R39 ;  /* 0x0000642706004986 */ /* 0x000fe2000c101924 */
[----:B------:R-:W-:-:S02]  /*4f70*/  ISETP.GT.AND P5, PT, R3, 0x28, PT ;  /* 0x000000280300780c */ /* 0x000fc40003fa4270 */
[----:B------:R-:W-:Y:S01]  /*4f80*/  ISETP.GT.AND P4, PT, R3, 0x29, PT ;  /* 0x000000290300780c */ /* 0x000fe20003f84270 */
[----:B------:R1:W-:Y:S01]  /*4f90*/  @P2 STG.E desc[UR36][R4.64+0x80], R11 ;  /* 0x0000800b04002986 */ /* 0x0003e2000c101924 */
[----:B------:R-:W-:-:S03]  /*4fa0*/  ISETP.GT.AND P2, PT, R0, RZ, P5 ;  /* 0x000000ff0000720c */ /* 0x000fc60002f44270 */
[----:B------:R-:W-:Y:S01]  /*4fb0*/  @P1 STG.E desc[UR36][R4.64+0x84], R41 ;  /* 0x0000842904001986 */ /* 0x000fe2000c101924 */
[----:B------:R-:W-:Y:S01]  /*4fc0*/  ISETP.GT.AND P1, PT, R0, RZ, P4 ;  /* 0x000000ff0000720c */ /* 0x000fe20002724270 */
[----:B0-----:R-:W-:Y:S01]  /*4fd0*/  FMUL R9, R42, R90 ;  /* 0x0000005a2a097220 */ /* 0x001fe20000400000 */
[----:B------:R-:W-:-:S04]  /*4fe0*/  ISETP.GT.AND P4, PT, R0, 0x8, P4 ;  /* 0x000000080000780c */ /* 0x000fc80002784270 */
[----:B------:R0:W-:Y:S01]  /*4ff0*/  @P0 STG.E desc[UR36][R6.64+0x80], R9 ;  /* 0x0000800906000986 */ /* 0x0001e2000c101924 */
[----:B-1----:R-:W-:Y:S01]  /*5000*/  FMUL R11, R44, R90 ;  /* 0x0000005a2c0b7220 */ /* 0x002fe20000400000 */
[C---:B------:R-:W-:Y:S02]  /*5010*/  ISETP.GT.AND P0, PT, R0.reuse, 0x8, P5 ;  /* 0x000000080000780c */ /* 0x040fe40002f04270 */
[----:B------:R-:W-:Y:S01]  /*5020*/  @P3 STG.E desc[UR36][R6.64+0x84], R43 ;  /* 0x0000842b06003986 */ /* 0x000fe2000c101924 */
[C---:B------:R-:W-:Y:S02]  /*5030*/  ISETP.GT.AND P5, PT, R3.reuse, 0x30, PT ;  /* 0x000000300300780c */ /* 0x040fe40003fa4270 */
        /* <DEDUP_REMOVED lines=21> */
[----:B------:R-:W-:Y:S02]  /*5190*/  ISETP.GT.AND P0, PT, R0, 0x8, P5 ;  /* 0x000000080000780c */ /* 0x000fe40002f04270 */
[----:B------:R-:W-:Y:S01]  /*51a0*/  @P3 STG.E desc[UR36][R6.64+0xc4], R51 ;  /* 0x0000c43306003986 */ /* 0x000fe2000c101924 */
[----:B------:R-:W-:-:S03]  /*51b0*/  ISETP.GT.AND P5, PT, R3, 0x40, PT ;  /* 0x000000400300780c */ /* 0x000fc60003fa4270 */
[----:B------:R1:W-:Y:S01]  /*51c0*/  @P2 STG.E desc[UR36][R4.64+0xe0], R11 ;  /* 0x0000e00b04002986 */ /* 0x0003e2000c101924 */
[----:B------:R-:W-:-:S03]  /*51d0*/  ISETP.GT.AND P3, PT, R0, RZ, P5 ;  /* 0x000000ff0000720c */ /* 0x000fc60002f64270 */
[----:B------:R-:W-:Y:S01]  /*51e0*/  @P1 STG.E desc[UR36][R4.64+0xe4], R53 ;  /* 0x0000e43504001986 */ /* 0x000fe2000c101924 */
[----:B------:R-:W-:Y:S01]  /*51f0*/  ISETP.GT.AND P1, PT, R3, 0x41, PT ;  /* 0x000000410300780c */ /* 0x000fe20003f24270 */
[----:B0-----:R-:W-:-:S03]  /*5200*/  FMUL R9, R54, R90 ;  /* 0x0000005a36097220 */ /* 0x001fc60000400000 */
[----:B------:R-:W-:Y:S02]  /*5210*/  ISETP.GT.AND P2, PT, R0, RZ, P1 ;  /* 0x000000ff0000720c */ /* 0x000fe40000f44270 */
[----:B------:R0:W-:Y:S01]  /*5220*/  @P0 STG.E desc[UR36][R6.64+0xe0], R9 ;  /* 0x0000e00906000986 */ /* 0x0001e2000c101924 */
[-C--:B-1----:R-:W-:Y:S01]  /*5230*/  FMUL R11, R56, R90.reuse ;  /* 0x0000005a380b7220 */ /* 0x082fe20000400000 */
[C---:B------:R-:W-:Y:S02]  /*5240*/  ISETP.GT.AND P0, PT, R0.reuse, 0x8, P5 ;  /* 0x000000080000780c */ /* 0x040fe40002f04270 */
[----:B------:R-:W-:Y:S01]  /*5250*/  @P4 STG.E desc[UR36][R6.64+0xe4], R55 ;  /* 0x0000e43706004986 */ /* 0x000fe2000c101924 */
[C---:B------:R-:W-:Y:S02]  /*5260*/  ISETP.GT.AND P1, PT, R0.reuse, 0x8, P1 ;  /* 0x000000080000780c */ /* 0x040fe40000f24270 */
[C---:B------:R-:W-:Y:S01]  /*5270*/  ISETP.GT.AND P5, PT, R3.reuse, 0x48, PT ;  /* 0x000000480300780c */ /* 0x040fe20003fa4270 */
[----:B------:R1:W-:Y:S03]  /*5280*/  @P3 STG.E desc[UR36][R4.64+0x100], R11 ;  /* 0x0001000b04003986 */ /* 0x0003e6000c101924 */
[----:B------:R-:W-:Y:S01]  /*5290*/  ISETP.GT.AND P4, PT, R0, RZ, P5 ;  /* 0x000000ff0000720c */ /* 0x000fe20002f84270 */
[----:B------:R-:W-:Y:S01]  /*52a0*/  @P2 STG.E desc[UR36][R4.64+0x104], R57 ;  /* 0x0001043904002986 */ /* 0x000fe2000c101924 */
[----:B------:R-:W-:Y:S01]  /*52b0*/  ISETP.GT.AND P2, PT, R3, 0x49, PT ;  /* 0x000000490300780c */ /* 0x000fe20003f44270 */
[----:B0-----:R-:W-:-:S03]  /*52c0*/  FMUL R9, R58, R90 ;  /* 0x0000005a3a097220 */ /* 0x001fc60000400000 */
[----:B------:R-:W-:Y:S02]  /*52d0*/  ISETP.GT.AND P3, PT, R0, RZ, P2 ;  /* 0x000000ff0000720c */ /* 0x000fe40001764270 */
[----:B------:R0:W-:Y:S01]  /*52e0*/  @P0 STG.E desc[UR36][R6.64+0x100], R9 ;  /* 0x0001000906000986 */ /* 0x0001e2000c101924 */
[----:B-1----:R-:W-:Y:S01]  /*52f0*/  FMUL R11, R60, R90 ;  /* 0x0000005a3c0b7220 */ /* 0x002fe20000400000 */
[C---:B------:R-:W-:Y:S02]  /*5300*/  ISETP.GT.AND P2, PT, R0.reuse, 0x8, P2 ;  /* 0x000000080000780c */ /* 0x040fe40001744270 */
[----:B------:R-:W-:Y:S01]  /*5310*/  @P1 STG.E desc[UR36][R6.64+0x104], R59 ;  /* 0x0001043b06001986 */ /* 0x000fe2000c101924 */
[----:B------:R-:W-:Y:S02]  /*5320*/  ISETP.GT.AND P1, PT, R0, 0x8, P5 ;  /* 0x000000080000780c */ /* 0x000fe40002f24270 */
[C---:B------:R-:W-:Y:S01]  /*5330*/  ISETP.GT.AND P5, PT, R3.reuse, 0x50, PT ;  /* 0x000000500300780c */ /* 0x040fe20003fa4270 */
[----:B------:R1:W-:Y:S01]  /*5340*/  @P4 STG.E desc[UR36][R4.64+0x120], R11 ;  /* 0x0001200b04004986 */ /* 0x0003e2000c101924 */
[----:B------:R-:W-:-:S03]  /*5350*/  ISETP.GT.AND P0, PT, R3, 0x51, PT ;  /* 0x000000510300780c */ /* 0x000fc60003f04270 */
[----:B------:R-:W-:Y:S01]  /*5360*/  @P3 STG.E desc[UR36][R4.64+0x124], R61 ;  /* 0x0001243d04003986 */ /* 0x000fe2000c101924 */
[----:B------:R-:W-:Y:S01]  /*5370*/  ISETP.GT.AND P3, PT, R0, RZ, P5 ;  /* 0x000000ff0000720c */ /* 0x000fe20002f64270 */
[-C--:B0-----:R-:W-:Y:S01]  /*5380*/  FMUL R9, R62, R90.reuse ;  /* 0x0000005a3e097220 */ /* 0x081fe20000400000 */
[C---:B------:R-:W-:Y:S02]  /*5390*/  ISETP.GT.AND P4, PT, R0.reuse, RZ, P0 ;  /* 0x000000ff0000720c */ /* 0x040fe40000784270 */
[----:B------:R-:W-:Y:S02]  /*53a0*/  ISETP.GT.AND P0, PT, R0, 0x8, P0 ;  /* 0x000000080000780c */ /* 0x000fe40000704270 */
[----:B------:R0:W-:Y:S01]  /*53b0*/  @P1 STG.E desc[UR36][R6.64+0x120], R9 ;  /* 0x0001200906001986 */ /* 0x0001e2000c101924 */
[----:B-1----:R-:W-:Y:S01]  /*53c0*/  FMUL R11, R64, R90 ;  /* 0x0000005a400b7220 */ /* 0x002fe20000400000 */
[----:B------:R-:W-:Y:S02]  /*53d0*/  ISETP.GT.AND P1, PT, R0, 0x8, P5 ;  /* 0x000000080000780c */ /* 0x000fe40002f24270 */
[----:B------:R-:W-:Y:S01]  /*53e0*/  @P2 STG.E desc[UR36][R6.64+0x124], R63 ;  /* 0x0001243f06002986 */ /* 0x000fe2000c101924 */
[----:B------:R-:W-:-:S03]  /*53f0*/  ISETP.GT.AND P2, PT, R3, 0x58, PT ;  /* 0x000000580300780c */ /* 0x000fc60003f44270 */
[----:B------:R1:W-:Y:S01]  /*5400*/  @P3 STG.E desc[UR36][R4.64+0x140], R11 ;  /* 0x0001400b04003986 */ /* 0x0003e2000c101924 */
[C---:B------:R-:W-:Y:S02]  /*5410*/  ISETP.GT.AND P3, PT, R3.reuse, 0x59, PT ;  /* 0x000000590300780c */ /* 0x040fe40003f64270 */
[C---:B------:R-:W-:Y:S01]  /*5420*/  ISETP.GT.AND P5, PT, R0.reuse, RZ, P2 ;  /* 0x000000ff0000720c */ /* 0x040fe200017a4270 */
[----:B------:R-:W-:Y:S01]  /*5430*/  @P4 STG.E desc[UR36][R4.64+0x144], R65 ;  /* 0x0001444104004986 */ /* 0x000fe2000c101924 */
[----:B------:R-:W-:Y:S01]  /*5440*/  ISETP.GT.AND P4, PT, R0, RZ, P3 ;  /* 0x000000ff0000720c */ /* 0x000fe20001f84270 */
[-C--:B0-----:R-:W-:Y:S01]  /*5450*/  FMUL R9, R66, R90.reuse ;  /* 0x0000005a42097220 */ /* 0x081fe20000400000 */
[C---:B------:R-:W-:Y:S02]  /*5460*/  ISETP.GT.AND P2, PT, R0.reuse, 0x8, P2 ;  /* 0x000000080000780c */ /* 0x040fe40001744270 */
[----:B------:R-:W-:Y:S02]  /*5470*/  ISETP.GT.AND P3, PT, R0, 0x8, P3 ;  /* 0x000000080000780c */ /* 0x000fe40001f64270 */
[----:B------:R0:W-:Y:S01]  /*5480*/  @P1 STG.E desc[UR36][R6.64+0x140], R9 ;  /* 0x0001400906001986 */ /* 0x0001e2000c101924 */
[----:B-1----:R-:W-:Y:S01]  /*5490*/  FMUL R11, R68, R90 ;  /* 0x0000005a440b7220 */ /* 0x002fe20000400000 */
[----:B------:R-:W-:-:S02]  /*54a0*/  ISETP.GT.AND P1, PT, R3, 0x61, PT ;  /* 0x000000610300780c */ /* 0x000fc40003f24270 */
[----:B------:R-:W-:Y:S01]  /*54b0*/  @P0 STG.E desc[UR36][R6.64+0x144], R67 ;  /* 0x0001444306000986 */ /* 0x000fe2000c101924 */
[----:B------:R-:W-:-:S03]  /*54c0*/  ISETP.GT.AND P0, PT, R3, 0x60, PT ;  /* 0x000000600300780c */ /* 0x000fc60003f04270 */
[----:B------:R1:W-:Y:S01]  /*54d0*/  @P5 STG.E desc[UR36][R4.64+0x160], R11 ;  /* 0x0001600b04005986 */ /* 0x0003e2000c101924 */
[C---:B------:R-:W-:Y:S02]  /*54e0*/  ISETP.GT.AND P5, PT, R0.reuse, RZ, P0 ;  /* 0x000000ff0000720c */ /* 0x040fe400007a4270 */
[C---:B------:R-:W-:Y:S01]  /*54f0*/  ISETP.GT.AND P0, PT, R0.reuse, 0x8, P0 ;  /* 0x000000080000780c */ /* 0x040fe20000704270 */
[----:B------:R-:W-:Y:S01]  /*5500*/  @P4 STG.E desc[UR36][R4.64+0x164], R69 ;  /* 0x0001644504004986 */ /* 0x000fe2000c101924 */
[----:B------:R-:W-:Y:S01]  /*5510*/  ISETP.GT.AND P4, PT, R0, RZ, P1 ;  /* 0x000000ff0000720c */ /* 0x000fe20000f84270 */
[----:B0-----:R-:W-:Y:S01]  /*5520*/  FMUL R9, R70, R90 ;  /* 0x0000005a46097220 */ /* 0x001fe20000400000 */
[----:B------:R-:W-:-:S04]  /*5530*/  ISETP.GT.AND P1, PT, R0, 0x8, P1 ;  /* 0x000000080000780c */ /* 0x000fc80000f24270 */
[----:B------:R0:W-:Y:S01]  /*5540*/  @P2 STG.E desc[UR36][R6.64+0x160], R9 ;  /* 0x0001600906002986 */ /* 0x0001e2000c101924 */
[----:B-1----:R-:W-:Y:S01]  /*5550*/  FMUL R11, R72, R90 ;  /* 0x0000005a480b7220 */ /* 0x002fe20000400000 */
[C---:B------:R-:W-:Y:S02]  /*5560*/  ISETP.GT.AND P2, PT, R3.reuse, 0x68, PT ;  /* 0x000000680300780c */ /* 0x040fe40003f44270 */
        /* <DEDUP_REMOVED lines=22> */
[-C--:B-1----:R-:W-:Y:S01]  /*56d0*/  FMUL R11, R80, R90.reuse ;  /* 0x0000005a500b7220 */ /* 0x082fe20000400000 */
[C---:B------:R-:W-:Y:S02]  /*56e0*/  ISETP.GT.AND P2, PT, R3.reuse, 0x78, PT ;  /* 0x000000780300780c */ /* 0x040fe40003f44270 */
[----:B------:R-:W-:Y:S01]  /*56f0*/  @P3 STG.E desc[UR36][R6.64+0x1a4], R79 ;  /* 0x0001a44f06003986 */ /* 0x000fe2000c101924 */
[----:B------:R-:W-:Y:S01]  /*5700*/  ISETP.GT.AND P3, PT, R3, 0x79, PT ;  /* 0x000000790300780c */ /* 0x000fe20003f64270 */
[-C--:B------:R-:W-:Y:S02]  /*5710*/  FMUL R3, R82, R90.reuse ;  /* 0x0000005a52037220 */ /* 0x080fe40000400000 */
[----:B------:R1:W-:Y:S01]  /*5720*/  @P5 STG.E desc[UR36][R4.64+0x1c0], R11 ;  /* 0x0001c00b04005986 */ /* 0x0003e2000c101924 */
[C---:B------:R-:W-:Y:S02]  /*5730*/  ISETP.GT.AND P5, PT, R0.reuse, RZ, P3 ;  /* 0x000000ff0000720c */ /* 0x040fe40001fa4270 */
[C---:B------:R-:W-:Y:S01]  /*5740*/  ISETP.GT.AND P3, PT, R0.reuse, 0x8, P3 ;  /* 0x000000080000780c */ /* 0x040fe20001f64270 */
[----:B------:R-:W-:Y:S01]  /*5750*/  @P4 STG.E desc[UR36][R4.64+0x1c4], R81 ;  /* 0x0001c45104004986 */ /* 0x000fe2000c101924 */
[----:B------:R-:W-:Y:S01]  /*5760*/  ISETP.GT.AND P4, PT, R0, RZ, P2 ;  /* 0x000000ff0000720c */ /* 0x000fe20001784270 */
[-C--:B0-----:R-:W-:Y:S01]  /*5770*/  FMUL R9, R84, R90.reuse ;  /* 0x0000005a54097220 */ /* 0x081fe20000400000 */
[----:B------:R-:W-:Y:S01]  /*5780*/  ISETP.GT.AND P2, PT, R0, 0x8, P2 ;  /* 0x000000080000780c */ /* 0x000fe20001744270 */
[----:B------:R-:W-:Y:S04]  /*5790*/  @P0 STG.E desc[UR36][R6.64+0x1c0], R3 ;  /* 0x0001c00306000986 */ /* 0x000fe8000c101924 */
[----:B------:R-:W-:Y:S01]  /*57a0*/  @P1 STG.E desc[UR36][R6.64+0x1c4], R83 ;  /* 0x0001c45306001986 */ /* 0x000fe2000c101924 */
[----:B-1----:R-:W-:-:S05]  /*57b0*/  FMUL R11, R86, R90 ;  /* 0x0000005a560b7220 */ /* 0x002fca0000400000 */
[----:B------:R-:W-:Y:S04]  /*57c0*/  @P4 STG.E desc[UR36][R4.64+0x1e0], R9 ;  /* 0x0001e00904004986 */ /* 0x000fe8000c101924 */
[----:B------:R0:W-:Y:S02]  /*57d0*/  @P5 STG.E desc[UR36][R4.64+0x1e4], R85 ;  /* 0x0001e45504005986 */ /* 0x0001e4000c101924 */
[----:B0-----:R-:W-:Y:S02]  /*57e0*/  @P2 IMAD.MOV.U32 R4, RZ, RZ, R6 ;  /* 0x000000ffff042224 */ /* 0x001fe400078e0006 */
[----:B------:R-:W-:-:S05]  /*57f0*/  @P2 IMAD.MOV.U32 R5, RZ, RZ, R7 ;  /* 0x000000ffff052224 */ /* 0x000fca00078e0007 */
[----:B------:R0:W-:Y:S04]  /*5800*/  @P2 STG.E desc[UR36][R4.64+0x1e0], R11 ;  /* 0x0001e00b04002986 */ /* 0x0001e8000c101924 */
[----:B------:R0:W-:Y:S02]  /*5810*/  @P3 STG.E desc[UR36][R6.64+0x1e4], R87 ;  /* 0x0001e45706003986 */ /* 0x0001e4000c101924 */
.L_x_163:
[----:B------:R-:W-:Y:S05]  /*5820*/  BSYNC B0 ;  /* 0x0000000000007941 */ /* 0x000fea0003800000 */
.L_x_37:
[----:B0-----:R-:W2:Y:S01]  /*5830*/  LDL.64 R4, [R1] ;  /* 0x0000000001047983 */ /* 0x001ea20000100a00 */
[----:B------:R-:W-:Y:S01]  /*5840*/  ULDC.64 UR4, c[0x0][0x650] ;  /* 0x0001940000047ab9 */ /* 0x000fe20000000a00 */
[----:B------:R-:W-:Y:S02]  /*5850*/  IMAD.U32 R0, RZ, RZ, UR44 ;  /* 0x0000002cff007e24 */ /* 0x000fe4000f8e00ff */
[----:B------:R-:W-:Y:S02]  /*5860*/  IMAD.MOV.U32 R22, RZ, RZ, -0x1 ;  /* 0xffffffffff167424 */ /* 0x000fe400078e00ff */
[----:B------:R0:W-:Y:S01]  /*5870*/  SYNCS.ARRIVE.TRANS64.A1T0 RZ, [R0+UR46], RZ ;  /* 0x000000ff00ff79a7 */ /* 0x0001e2000810002e */
[----:B------:R-:W-:Y:S02]  /*5880*/  IMAD.MOV.U32 R18, RZ, RZ, -0x1 ;  /* 0xffffffffff127424 */ /* 0x000fe400078e00ff */
[----:B------:R-:W-:Y:S01]  /*5890*/  IMAD.MOV.U32 R19, RZ, RZ, -0x1 ;  /* 0xffffffffff137424 */ /* 0x000fe200078e00ff */
[----:B0-----:R-:W-:-:S02]  /*58a0*/  PRMT R0, RZ, 0x7610, R0 ;  /* 0x00007610ff007816 */ /* 0x001fc40000000000 */
[----:B--2---:R-:W-:-:S05]  /*58b0*/  LEA R16, P0, R4, R16, 0x1 ;  /* 0x0000001004107211 */ /* 0x004fca00078008ff */
[----:B------:R-:W-:Y:S01]  /*58c0*/  IMAD.X R17, R100, 0x1, R17, P0 ;  /* 0x0000000164117824 */ /* 0x000fe200000e0611 */
[----:B------:R-:W-:-:S04]  /*58d0*/  ISETP.GE.U32.AND P0, PT, R16, UR4, PT ;  /* 0x0000000410007c0c */ /* 0x000fc8000bf06070 */
[----:B------:R-:W-:-:S13]  /*58e0*/  ISETP.GE.U32.AND.EX P0, PT, R17, UR5, PT, P0 ;  /* 0x0000000511007c0c */ /* 0x000fda000bf06100 */
[----:B------:R-:W-:Y:S05]  /*58f0*/  @P0 BRA `(.L_x_164) ;  /* 0x00000004004c0947 */ /* 0x000fea0003800000 */
[----:B-1-3--:R-:W0:Y:S01]  /*5900*/  LDC.64 R10, c[0x0][0x628] ;  /* 0x00018a00ff0a7b82 */ /* 0x00ae220000000a00 */
[----:B------:R-:W1:Y:S01]  /*5910*/  S2R R12, SR_CTAID.X ;  /* 0x00000000000c7919 */ /* 0x000e620000002500 */
[----:B------:R-:W-:Y:S02]  /*5920*/  IMAD.MOV.U32 R8, RZ, RZ, R16 ;  /* 0x000000ffff087224 */ /* 0x000fe400078e0010 */
[----:B------:R-:W-:Y:S01]  /*5930*/  IMAD.MOV.U32 R9, RZ, RZ, R17 ;  /* 0x000000ffff097224 */ /* 0x000fe200078e0011 */
[----:B------:R-:W2:Y:S03]  /*5940*/  S2R R18, SR_CTAID.Y ;  /* 0x0000000000127919 */ /* 0x000ea60000002600 */
[----:B------:R-:W3:Y:S08]  /*5950*/  LDC R0, c[0x0][0x630] ;  /* 0x00018c00ff007b82 */ /* 0x000ef00000000800 */
[----:B------:R-:W1:Y:S01]  /*5960*/  LDC.64 R14, c[0x0][0x620] ;  /* 0x00018800ff0e7b82 */ /* 0x000e620000000a00 */
[----:B0-----:R-:W-:-:S04]  /*5970*/  ISETP.NE.U32.AND P0, PT, R10, RZ, PT ;  /* 0x000000ff0a00720c */ /* 0x001fc80003f05070 */
[----:B------:R-:W-:-:S13]  /*5980*/  ISETP.NE.AND.EX P0, PT, R11, RZ, PT, P0 ;  /* 0x000000ff0b00720c */ /* 0x000fda0003f05300 */
[----:B-123--:R-:W-:Y:S05]  /*5990*/  @!P0 BRA `(.L_x_165) ;  /* 0x0000000000288947 */ /* 0x00efea0003800000 */
[----:B------:R-:W0:Y:S02]  /*59a0*/  LDC R3, c[0x0][0x634] ;  /* 0x00018d00ff037b82 */ /* 0x000e240000000800 */
[----:B0-----:R-:W-:-:S05]  /*59b0*/  IADD3 R3, P0, R16, R3, RZ ;  /* 0x0000000310037210 */ /* 0x001fca0007f1e0ff */
[----:B------:R-:W-:-:S04]  /*59c0*/  IMAD.X R13, RZ, RZ, R17, P0 ;  /* 0x000000ffff0d7224 */ /* 0x000fc800000e0611 */
[----:B------:R-:W-:-:S04]  /*59d0*/  IMAD.WIDE.U32 R4, R13, R10, RZ ;  /* 0x0000000a0d047225 */ /* 0x000fc800078e00ff */
[----:B----4-:R-:W-:-:S04]  /*59e0*/  IMAD.WIDE.U32 R6, P0, R3, R11, R4 ;  /* 0x0000000b03067225 */ /* 0x010fc80007800004 */
[----:B------:R-:W-:-:S04]  /*59f0*/  IMAD.WIDE.U32 R4, R3, R10, RZ ;  /* 0x0000000a03047225 */ /* 0x000fc800078e00ff */
[----:B------:R-:W-:Y:S01]  /*5a00*/  IMAD.X R9, RZ, RZ, RZ, P0 ;  /* 0x000000ffff097224 */ /* 0x000fe200000e06ff */
[----:B------:R-:W-:Y:S01]  /*5a10*/  IADD3 RZ, P0, R5, R6, RZ ;  /* 0x0000000605ff7210 */ /* 0x000fe20007f1e0ff */
[----:B------:R-:W-:-:S04]  /*5a20*/  IMAD.MOV.U32 R8, RZ, RZ, R7 ;  /* 0x000000ffff087224 */ /* 0x000fc800078e0007 */
[----:B------:R-:W-:-:S08]  /*5a30*/  IMAD.WIDE.U32.X R8, R13, R11, R8, P0 ;  /* 0x0000000b0d087225 */ /* 0x000fd000000e0408 */
.L_x_165:
[-CC-:B------:R-:W-:Y:S01]  /*5a40*/  SHF.R.U64 R19, R8, R0.reuse, R9.reuse ;  /* 0x0000000008137219 */ /* 0x180fe20000001209 */
[----:B------:R-:W0:Y:S01]  /*5a50*/  LDC.64 R24, c[0x0][0x640] ;  /* 0x00019000ff187b82 */ /* 0x000e220000000a00 */
[----:B------:R-:W-:Y:S01]  /*5a60*/  SHF.R.U32.HI R0, RZ, R0, R9 ;  /* 0x00000000ff007219 */ /* 0x000fe20000011609 */
[----:B------:R-:W-:Y:S01]  /*5a70*/  ULDC UR4, c[0x0][0x150] ;  /* 0x0000540000047ab9 */ /* 0x000fe20000000800 */
[----:B------:R-:W-:Y:S02]  /*5a80*/  IADD3 R3, P0, RZ, -R19, RZ ;  /* 0x80000013ff037210 */ /* 0x000fe40007f1e0ff */
[----:B----4-:R-:W-:-:S03]  /*5a90*/  I2FP.F32.U32 R7, R12 ;  /* 0x0000000c00077245 */ /* 0x010fc60000201000 */
[----:B------:R-:W1:Y:S01]  /*5aa0*/  LDC R6, c[0x0][0x618] ;  /* 0x00018600ff067b82 */ /* 0x000e620000000800 */
[----:B------:R-:W-:Y:S02]  /*5ab0*/  IMAD.X R5, RZ, RZ, ~R0, P0 ;  /* 0x000000ffff057224 */ /* 0x000fe400000e0e00 */
[----:B------:R-:W-:Y:S01]  /*5ac0*/  FMUL R7, R7, UR4 ;  /* 0x0000000407077c20 */ /* 0x000fe20008400000 */
[----:B------:R-:W-:Y:S01]  /*5ad0*/  ULDC UR4, c[0x0][0x154] ;  /* 0x0000550000047ab9 */ /* 0x000fe20000000800 */
[-C--:B------:R-:W-:Y:S02]  /*5ae0*/  IMAD R0, R5, R14.reuse, RZ ;  /* 0x0000000e05007224 */ /* 0x080fe400078e02ff */
[C---:B------:R-:W-:Y:S01]  /*5af0*/  IMAD.WIDE.U32 R4, R3.reuse, R14, R16 ;  /* 0x0000000e03047225 */ /* 0x040fe200078e0010 */
[----:B------:R-:W2:Y:S01]  /*5b00*/  LDC R8, c[0x0][0x608] ;  /* 0x00018200ff087b82 */ /* 0x000ea20000000800 */
[----:B------:R-:W3:Y:S02]  /*5b10*/  F2I.U32.TRUNC.NTZ R7, R7 ;  /* 0x0000000700077305 */ /* 0x000ee4000020f000 */
[----:B------:R-:W-:Y:S01]  /*5b20*/  IMAD R3, R3, R15, R0 ;  /* 0x0000000f03037224 */ /* 0x000fe200078e0200 */
[----:B------:R-:W-:-:S03]  /*5b30*/  I2FP.F32.U32 R0, R18 ;  /* 0x0000001200007245 */ /* 0x000fc60000201000 */
[----:B------:R-:W-:Y:S01]  /*5b40*/  IMAD.IADD R3, R5, 0x1, R3 ;  /* 0x0000000105037824 */ /* 0x000fe200078e0203 */
[----:B------:R-:W4:Y:S01]  /*5b50*/  LDC R11, c[0x0][0x658] ;  /* 0x00019600ff0b7b82 */ /* 0x000f220000000800 */
[----:B0-----:R-:W-:-:S04]  /*5b60*/  ISETP.NE.U32.AND P0, PT, R24, RZ, PT ;  /* 0x000000ff1800720c */ /* 0x001fc80003f05070 */
[----:B------:R-:W-:-:S03]  /*5b70*/  ISETP.NE.AND.EX P0, PT, R25, RZ, PT, P0 ;  /* 0x000000ff1900720c */ /* 0x000fc60003f05300 */
[----:B------:R-:W0:Y:S01]  /*5b80*/  LDC R9, c[0x0][0x144] ;  /* 0x00005100ff097b82 */ /* 0x000e220000000800 */
[-C--:B-1----:R-:W-:Y:S01]  /*5b90*/  SHF.R.U64 R10, R4, R6.reuse, R3 ;  /* 0x00000006040a7219 */ /* 0x082fe20000001203 */
[----:B---3--:R-:W-:Y:S01]  /*5ba0*/  IMAD.MOV R7, RZ, RZ, -R7 ;  /* 0x000000ffff077224 */ /* 0x008fe200078e0a07 */
[----:B------:R-:W-:Y:S01]  /*5bb0*/  SHF.R.U32.HI R3, RZ, R6, R3 ;  /* 0x00000006ff037219 */ /* 0x000fe20000011603 */
[----:B------:R-:W-:-:S04]  /*5bc0*/  FMUL R6, R0, UR4 ;  /* 0x0000000400067c20 */ /* 0x000fc80008400000 */
[----:B------:R-:W1:Y:S01]  /*5bd0*/  LDC R21, c[0x0][0x148] ;  /* 0x00005200ff157b82 */ /* 0x000e620000000800 */
[----:B------:R3:W0:Y:S01]  /*5be0*/  F2I.U32.TRUNC.NTZ R14, R6 ;  /* 0x00000006000e7305 */ /* 0x000622000020f000 */
[-CC-:B--2---:R-:W-:Y:S02]  /*5bf0*/  SHF.R.U64 R13, R10, R8.reuse, R3.reuse ;  /* 0x000000080a0d7219 */ /* 0x184fe40000001203 */
[----:B------:R-:W-:-:S04]  /*5c00*/  SHF.R.U32.HI R0, RZ, R8, R3 ;  /* 0x00000008ff007219 */ /* 0x000fc80000011603 */
[----:B------:R-:W2:Y:S01]  /*5c10*/  LDC R20, c[0x0][0x648] ;  /* 0x00019200ff147b82 */ /* 0x000ea20000000800 */
[-CC-:B----4-:R-:W-:Y:S02]  /*5c20*/  SHF.R.U64 R15, R13, R11.reuse, R0.reuse ;  /* 0x0000000b0d0f7219 */ /* 0x190fe40000001200 */
[----:B------:R-:W-:-:S03]  /*5c30*/  SHF.R.U32.HI R5, RZ, R11, R0 ;  /* 0x0000000bff057219 */ /* 0x000fc60000011600 */
[----:B------:R-:W-:Y:S02]  /*5c40*/  IMAD.MOV.U32 R4, RZ, RZ, R15 ;  /* 0x000000ffff047224 */ /* 0x000fe400078e000f */
[----:B------:R-:W4:Y:S01]  /*5c50*/  LDC R26, c[0x0][0x638] ;  /* 0x00018e00ff1a7b82 */ /* 0x000f220000000800 */
[----:B0-----:R-:W-:-:S07]  /*5c60*/  IMAD R22, R9, R7, R12 ;  /* 0x0000000709167224 */ /* 0x001fce00078e020c */
[----:B------:R-:W0:Y:S08]  /*5c70*/  LDC R27, c[0x0][0x610] ;  /* 0x00018400ff1b7b82 */ /* 0x000e300000000800 */
[----:B------:R-:W0:Y:S01]  /*5c80*/  LDC R28, c[0x0][0x600] ;  /* 0x00018000ff1c7b82 */ /* 0x000e220000000800 */
[----:B-123--:R-:W-:Y:S05]  /*5c90*/  @!P0 BRA `(.L_x_166) ;  /* 0x0000000000288947 */ /* 0x00efea0003800000 */
[----:B------:R-:W1:Y:S02]  /*5ca0*/  LDC R0, c[0x0][0x64c] ;  /* 0x00019300ff007b82 */ /* 0x000e640000000800 */
[----:B-1----:R-:W-:-:S05]  /*5cb0*/  IADD3 R3, P0, R15, R0, RZ ;  /* 0x000000000f037210 */ /* 0x002fca0007f1e0ff */
        /* <DEDUP_REMOVED lines=8> */
.L_x_166:
[----:B------:R-:W-:Y:S01]  /*5d40*/  ISETP.NE.AND P0, PT, R2, 0x1, PT ;  /* 0x000000010200780c */ /* 0x000fe20003f05270 */
[----:B------:R-:W-:Y:S01]  /*5d50*/  IMAD.MOV R14, RZ, RZ, -R14 ;  /* 0x000000ffff0e7224 */ /* 0x000fe200078e0a0e */
[----:B------:R-:W-:Y:S02]  /*5d60*/  SHF.R.U64 R0, R4, R20, R5 ;  /* 0x0000001404007219 */ /* 0x000fe40000001205 */
[----:B------:R-:W-:Y:S02]  /*5d70*/  LOP3.LUT R3, R13, R102, RZ, 0xc0, !PT ;  /* 0x000000660d037212 */ /* 0x000fe400078ec0ff */
[----:B------:R-:W-:Y:S01]  /*5d80*/  LOP3.LUT R5, R10, R101, RZ, 0xc0, !PT ;  /* 0x000000650a057212 */ /* 0x000fe200078ec0ff */
[----:B------:R-:W-:Y:S02]  /*5d90*/  IMAD.MOV R4, RZ, RZ, -R0 ;  /* 0x000000ffff047224 */ /* 0x000fe400078e0a00 */
[----:B------:R-:W-:Y:S02]  /*5da0*/  IMAD R3, R98, R0, R3 ;  /* 0x0000000062037224 */ /* 0x000fe400078e0203 */
[----:B----4-:R-:W-:-:S02]  /*5db0*/  IMAD R0, R4, R26, R15 ;  /* 0x0000001a04007224 */ /* 0x010fc400078e020f */
[----:B------:R-:W-:Y:S02]  /*5dc0*/  @P0 IMAD R22, R21, R14, R18 ;  /* 0x0000000e15160224 */ /* 0x000fe400078e0212 */
[----:B------:R-:W-:Y:S02]  /*5dd0*/  IMAD.MOV.U32 R4, RZ, RZ, 0x1 ;  /* 0x00000001ff047424 */ /* 0x000fe400078e00ff */
[----:B0-----:R-:W-:Y:S02]  /*5de0*/  IMAD R22, R3, R27, R22 ;  /* 0x0000001b03167224 */ /* 0x001fe400078e0216 */
[----:B------:R-:W-:Y:S01]  /*5df0*/  IMAD R3, R0, R28, R5 ;  /* 0x0000001c00037224 */ /* 0x000fe200078e0205 */
[----:B------:R-:W-:-:S04]  /*5e00*/  PRMT R0, R4, 0x7610, R0 ;  /* 0x0000761004007816 */ /* 0x000fc80000000000 */
[----:B------:R-:W-:Y:S02]  /*5e10*/  SEL R18, R3, R22, !P0 ;  /* 0x0000001603127207 */ /* 0x000fe40004000000 */
[----:B------:R-:W-:-:S07]  /*5e20*/  SEL R22, R22, R3, !P0 ;  /* 0x0000000316167207 */ /* 0x000fce0004000000 */
.L_x_164:
[----:B------:R-:W-:Y:S01]  /*5e30*/  LOP3.LUT P0, RZ, R0, 0xff, RZ, 0xc0, !PT ;  /* 0x000000ff00ff7812 */ /* 0x000fe2000780c0ff */
[----:B------:R-:W-:Y:S01]  /*5e40*/  UIMAD.WIDE.U32 UR4, UR38, 0x38e38e39, URZ ;  /* 0x38e38e39260478a5 */ /* 0x000fe2000f8e003f */
[----:B------:R-:W-:-:S03]  /*5e50*/  LOP3.LUT R105, R105, 0x1, RZ, 0x3c, !PT ;  /* 0x0000000169697812 */ /* 0x000fc600078e3cff */
[----:B------:R-:W-:-:S04]  /*5e60*/  USHF.R.U32.HI UR4, URZ, 0x1, UR5 ;  /* 0x000000013f047899 */ /* 0x000fc80008011605 */
[----:B------:R-:W-:-:S04]  /*5e70*/  UIMAD UR38, UR4, -0x9, UR38 ;  /* 0xfffffff7042678a4 */ /* 0x000fc8000f8e0226 */
[----:B------:R-:W-:Y:S08]  /*5e80*/  @P0 BRA `(.L_x_167) ;  /* 0xffffffb800780947 */ /* 0x000ff0000383ffff */
[----:B------:R-:W-:Y:S05]  /*5e90*/  EXIT ;  /* 0x000000000000794d */ /* 0x000fea0003800000 */
.L_x_18:
[----:B------:R-:W-:-:S08]  /*5ea0*/  ISETP.NE.AND P0, PT, R9, RZ, PT ;  /* 0x000000ff0900720c */ /* 0x000fd00003f05270 */
[----:B0-----:R-:W0:-:S00]  /*5eb0*/  USETMAXREG.DEALLOC.CTAPOOL 0x28 ;  /* 0x00000028000079c8 */ /* 0x001e0000080e0500 */
[----:B------:R-:W-:Y:S05]  /*5ec0*/  @P0 EXIT ;  /* 0x000000000000094d */ /* 0x000fea0003800000 */
[----:B0-----:R-:W-:Y:S01]  /*5ed0*/  LOP3.LUT P0, RZ, R3, 0xff, RZ, 0xc0, !PT ;  /* 0x000000ff03ff7812 */ /* 0x001fe2000780c0ff */
[----:B------:R-:W-:Y:S02]  /*5ee0*/  IMAD.MOV.U32 R3, RZ, RZ, 0x1 ;  /* 0x00000001ff037424 */ /* 0x000fe400078e00ff */
[----:B------:R-:W-:-:S10]  /*5ef0*/  IMAD.MOV.U32 R8, RZ, RZ, RZ ;  /* 0x000000ffff087224 */ /* 0x000fd400078e00ff */
[----:B------:R-:W-:Y:S05]  /*5f00*/  @!P0 BRA `(.L_x_168) ;  /* 0x0000000c007c8947 */ /* 0x000fea0003800000 */
[----:B------:R-:W0:Y:S01]  /*5f10*/  S2UR UR9, SR_CgaCtaId ;  /* 0x00000000000979c3 */ /* 0x000e220000008800 */
[----:B------:R-:W-:Y:S01]  /*5f20*/  ULDC UR5, c[0x0][0x658] ;  /* 0x0001960000057ab9 */ /* 0x000fe20000000800 */
[----:B------:R-:W-:Y:S01]  /*5f30*/  UMOV UR10, 0xffffffff ;  /* 0xffffffff000a7882 */ /* 0x000fe20000000000 */
[----:B------:R-:W-:Y:S01]  /*5f40*/  UMOV UR14, 0x1 ;  /* 0x00000001000e7882 */ /* 0x000fe20000000000 */
[----:B------:R-:W-:Y:S01]  /*5f50*/  USHF.L.U32 UR10, UR10, UR5, URZ ;  /* 0x000000050a0a7299 */ /* 0x000fe2000800063f */
[----:B------:R-:W-:Y:S01]  /*5f60*/  LOP3.LUT P0, RZ, R4, 0x1f, RZ, 0xc0, !PT ;  /* 0x0000001f04ff7812 */ /* 0x000fe2000780c0ff */
[----:B------:R-:W-:Y:S01]  /*5f70*/  BSSY B0, `(.L_x_168) ;  /* 0x00000d8000007945 */ /* 0x000fe20003800000 */
[C---:B------:R-:W-:Y:S01]  /*5f80*/  ISETP.NE.AND P2, PT, R5.reuse, RZ, PT ;  /* 0x000000ff0500720c */ /* 0x040fe20003f45270 */
[----:B------:R-:W-:Y:S01]  /*5f90*/  ULOP3.LUT UR13, URZ, UR10, URZ, 0x33, !UPT ;  /* 0x0000000a3f0d7292 */ /* 0x000fe2000f8e333f */
[----:B------:R-:W-:Y:S01]  /*5fa0*/  ISETP.NE.OR P0, PT, R5, RZ, !P0 ;  /* 0x000000ff0500720c */ /* 0x000fe20004705670 */
[----:B------:R-:W-:Y:S01]  /*5fb0*/  IMAD.MOV.U32 R10, RZ, RZ, 0x1 ;  /* 0x00000001ff0a7424 */ /* 0x000fe200078e00ff */
[----:B------:R-:W-:Y:S01]  /*5fc0*/  LOP3.LUT R9, R23, 0x2, RZ, 0xfc, !PT ;  /* 0x0000000217097812 */ /* 0x000fe200078efcff */
[----:B------:R-:W-:Y:S01]  /*5fd0*/  IMAD.MOV.U32 R3, RZ, RZ, 0x1 ;  /* 0x00000001ff037424 */ /* 0x000fe200078e00ff */
[----:B------:R-:W-:Y:S01]  /*5fe0*/  ULDC UR4, c[0x0][0x600] ;  /* 0x0001800000047ab9 */ /* 0x000fe20000000800 */
[----:B------:R-:W-:Y:S01]  /*5ff0*/  IMAD.MOV.U32 R8, RZ, RZ, RZ ;  /* 0x000000ffff087224 */ /* 0x000fe200078e00ff */
[----:B------:R-:W-:Y:S01]  /*6000*/  UMOV UR19, 0x11 ;  /* 0x0000001100137882 */ /* 0x000fe20000000000 */
[----:B------:R-:W-:-:S02]  /*6010*/  UIADD3 UR24, UR40, 0x1, URZ ;  /* 0x0000000128187890 */ /* 0x000fc4000fffe03f */
[----:B------:R-:W-:Y:S02]  /*6020*/  UIADD3 UR4, UR4, -0x1, URZ ;  /* 0xffffffff04047890 */ /* 0x000fe4000fffe03f */
[----:B------:R-:W-:Y:S01]  /*6030*/  USHF.L.U32 UR5, UR14, UR5, URZ ;  /* 0x000000050e057299 */ /* 0x000fe2000800063f */
[----:B------:R-:W-:Y:S01]  /*6040*/  ULDC.64 UR26, c[0x0][0x198] ;  /* 0x00006600001a7ab9 */ /* 0x000fe20000000a00 */
[----:B0-----:R-:W-:Y:S02]  /*6050*/  USHF.R.U32.HI UR25, URZ, 0x2, UR9 ;  /* 0x000000023f197899 */ /* 0x001fe40008011609 */
[----:B------:R-:W-:Y:S02]  /*6060*/  ULOP3.LUT UR8, UR9, 0x3, URZ, 0xc0, !UPT ;  /* 0x0000000309087892 */ /* 0x000fe4000f8ec03f */
[----:B------:R-:W-:Y:S02]  /*6070*/  USHF.L.U32 UR6, UR9, 0x5, URZ ;  /* 0x0000000509067899 */ /* 0x000fe4000800063f */
[----:B------:R-:W-:-:S02]  /*6080*/  USHF.L.U32 UR7, UR9, 0xa, URZ ;  /* 0x0000000a09077899 */ /* 0x000fc4000800063f */
[----:B------:R-:W-:Y:S02]  /*6090*/  ULOP3.LUT UR9, UR9, 0xfffffffc, URZ, 0xc0, !UPT ;  /* 0xfffffffc09097892 */ /* 0x000fe4000f8ec03f */
[----:B------:R-:W-:Y:S02]  /*60a0*/  UISETP.GT.U32.AND UP0, UPT, UR8, 0xffff, UPT ;  /* 0x0000ffff0800788c */ /* 0x000fe4000bf04070 */
[----:B------:R-:W-:Y:S02]  /*60b0*/  ULOP3.LUT UR11, UR9, 0x1, URZ, 0xfc, !UPT ;  /* 0x00000001090b7892 */ /* 0x000fe4000f8efc3f */
[----:B------:R-:W-:Y:S02]  /*60c0*/  ULOP3.LUT UR12, UR9, 0x2, URZ, 0xfc, !UPT ;  /* 0x00000002090c7892 */ /* 0x000fe4000f8efc3f */
[----:B------:R-:W-:Y:S02]  /*60d0*/  USHF.L.U32 UR10, UR14, UR9, URZ ;  /* 0x000000090e0a7299 */ /* 0x000fe4000800063f */
[----:B------:R-:W-:-:S02]  /*60e0*/  ULOP3.LUT UR9, UR9, 0x3, URZ, 0xfc, !UPT ;  /* 0x0000000309097892 */ /* 0x000fc4000f8efc3f */
[----:B------:R-:W-:Y:S02]  /*60f0*/  USHF.L.U32 UR11, UR14, UR11, URZ ;  /* 0x0000000b0e0b7299 */ /* 0x000fe4000800063f */
[----:B------:R-:W-:Y:S02]  /*6100*/  USHF.L.U32 UR12, UR14, UR12, URZ ;  /* 0x0000000c0e0c7299 */ /* 0x000fe4000800063f */
[----:B------:R-:W-:Y:S02]  /*6110*/  USEL UR8, UR8, 0xffff, !UP0 ;  /* 0x0000ffff08087887 */ /* 0x000fe4000c000000 */
[----:B------:R-:W-:Y:S02]  /*6120*/  USHF.L.U32 UR9, UR14, UR9, URZ ;  /* 0x000000090e097299 */ /* 0x000fe4000800063f */
[----:B------:R-:W-:Y:S02]  /*6130*/  ULOP3.LUT UR10, UR12, UR10, UR11, 0xfe, !UPT ;  /* 0x0000000a0c0a7292 */ /* 0x000fe4000f8efe0b */
[----:B------:R-:W-:-:S02]  /*6140*/  ULOP3.LUT UR8, UR8, 0xffff, URZ, 0xc0, !UPT ;  /* 0x0000ffff08087892 */ /* 0x000fc4000f8ec03f */
[----:B------:R-:W-:Y:S02]  /*6150*/  ULOP3.LUT UR6, UR6, 0x60, URZ, 0xc0, !UPT ;  /* 0x0000006006067892 */ /* 0x000fe4000f8ec03f */
[----:B------:R-:W-:Y:S02]  /*6160*/  ULOP3.LUT UR7, UR7, 0xc00, URZ, 0xc0, !UPT ;  /* 0x00000c0007077892 */ /* 0x000fe4000f8ec03f */
[----:B------:R-:W-:Y:S02]  /*6170*/  ULOP3.LUT UR18, UR10, UR9, URZ, 0xfc, !UPT ;  /* 0x000000090a127292 */ /* 0x000fe4000f8efc3f */
[----:B------:R-:W-:-:S12]  /*6180*/  USHF.L.U32 UR19, UR19, UR8, URZ ;  /* 0x0000000813137299 */ /* 0x000fd8000800063f */
.L_x_180:
[----:B------:R-:W-:-:S03]  /*6190*/  UMOV UR8, 0xffffffff ;  /* 0xffffffff00087882 */ /* 0x000fc60000000000 */
[----:B------:R-:W-:Y:S05]  /*61a0*/  BRA.DIV UR8, `(.L_x_169) ;  /* 0x0000001208a47947 */ /* 0x000fea000b800000 */
[----:B------:R-:W-:-:S13]  /*61b0*/  ELECT P6, URZ, PT ;  /* 0x00000000003f782f */ /* 0x000fda00038c0000 */
.L_x_198:
[----:B------:R-:W0:Y:S01]  /*61c0*/  LDC R4, c[0x0][0x28c] ;  /* 0x0000a300ff047b82 */ /* 0x000e220000000800 */
[----:B------:R-:W-:Y:S01]  /*61d0*/  BSSY B1, `(.L_x_170) ;  /* 0x000003d000017945 */ /* 0x000fe20003800000 */
[----:B0-----:R-:W-:-:S13]  /*61e0*/  ISETP.LT.OR P6, PT, R4, 0x1, !P6 ;  /* 0x000000010400780c */ /* 0x001fda00077c1670 */
[----:B------:R-:W-:Y:S05]  /*61f0*/  @P6 BRA `(.L_x_171) ;  /* 0x0000000000e86947 */ /* 0x000fea0003800000 */
[----:B------:R-:W-:Y:S01]  /*6200*/  LEA R22, R22, UR25, 0x1 ;  /* 0x0000001916167c11 */ /* 0x000fe2000f8e08ff */
[----:B------:R-:W-:Y:S01]  /*6210*/  IMAD.MOV.U32 R12, RZ, RZ, RZ ;  /* 0x000000ffff0c7224 */ /* 0x000fe200078e00ff */
[----:B------:R-:W-:Y:S01]  /*6220*/  LEA R18, R18, UR6, 0x7 ;  /* 0x0000000612127c11 */ /* 0x000fe2000f8e38ff */
[----:B------:R-:W-:Y:S02]  /*6230*/  IMAD.U32 R14, RZ, RZ, UR24 ;  /* 0x00000018ff0e7e24 */ /* 0x000fe4000f8e00ff */
[----:B------:R-:W-:Y:S02]  /*6240*/  IMAD.MOV.U32 R4, RZ, RZ, R3 ;  /* 0x000000ffff047224 */ /* 0x000fe400078e0003 */
[----:B------:R-:W-:Y:S02]  /*6250*/  IMAD.MOV.U32 R5, RZ, RZ, R8 ;  /* 0x000000ffff057224 */ /* 0x000fe400078e0008 */
[----:B------:R-:W-:-:S07]  /*6260*/  IMAD.SHL.U32 R22, R22, 0x20, RZ ;  /* 0x0000002016167824 */ /* 0x000fce00078e00ff */
.L_x_175:
[----:B------:R-:W0:Y:S01]  /*6270*/  S2R R7, SR_CgaCtaId ;  /* 0x0000000000077919 */ /* 0x000e220000008800 */
[----:B------:R-:W-:-:S04]  /*6280*/  MOV R6, 0x400 ;  /* 0x0000040000067802 */ /* 0x000fc80000000f00 */
[----:B0-----:R-:W-:Y:S02]  /*6290*/  LEA R13, R7, R6, 0x18 ;  /* 0x00000006070d7211 */ /* 0x001fe400078ec0ff */
[----:B------:R-:W-:Y:S01]  /*62a0*/  SHF.L.U32 R6, R4, 0x1f, RZ ;  /* 0x0000001f04067819 */ /* 0x000fe200000006ff */
[----:B------:R-:W0:Y:S02]  /*62b0*/  @!P2 LDC R7, c[0x0][0x500] ;  /* 0x00014000ff07ab82 */ /* 0x000e240000000800 */
[----:B------:R-:W-:-:S04]  /*62c0*/  IMAD R11, R5, 0x8, R13 ;  /* 0x00000008050b7824 */ /* 0x000fc800078e020d */
[----:B------:R-:W1:Y:S02]  /*62d0*/  SYNCS.PHASECHK.TRANS64.TRYWAIT P1, [R11+URZ+0x48], R6 ;  /* 0x000048060b0075a7 */ /* 0x000e64000802017f */
[----:B-1----:R-:W-:Y:S05]  /*62e0*/  @!P1 BRA `(.L_x_172) ;  /* 0x0000001000749947 */ /* 0x002fea0003800000 */
.L_x_199:
[----:B-1----:R-:W-:Y:S01]  /*62f0*/  PRMT R6, R9, 0x9910, RZ ;  /* 0x0000991009067816 */ /* 0x002fe200000000ff */
[----:B0-----:R0:W-:Y:S03]  /*6300*/  @!P2 SYNCS.ARRIVE.TRANS64 RZ, [R11+URZ], R7 ;  /* 0x000000070bffa9a7 */ /* 0x0011e6000800003f */
[----:B------:R-:W-:-:S13]  /*6310*/  ISETP.NE.AND P1, PT, R6, 0x2, PT ;  /* 0x000000020600780c */ /* 0x000fda0003f25270 */
[----:B0-----:R-:W-:Y:S05]  /*6320*/  @P1 BRA `(.L_x_173) ;  /* 0x0000000000041947 */ /* 0x001fea0003800000 */
[----:B------:R-:W-:Y:S01]  /*6330*/  BPT.TRAP 0x1 ;  /* 0x000000040000795c */ /* 0x000fe20000300000 */
.L_x_173:
[----:B------:R-:W-:Y:S05]  /*6340*/  @P0 BRA `(.L_x_174) ;  /* 0x0000000000040947 */ /* 0x000fea0003800000 */
[----:B------:R-:W-:Y:S01]  /*6350*/  BPT.TRAP 0x1 ;  /* 0x000000040000795c */ /* 0x000fe20000300000 */
.L_x_174:
[----:B------:R-:W-:Y:S01]  /*6360*/  LEA R6, R5, UR25, 0x1 ;  /* 0x0000001905067c11 */ /* 0x000fe2000f8e08ff */
[----:B------:R-:W-:Y:S01]  /*6370*/  VIADD R14, R14, 0xffffffff ;  /* 0xffffffff0e0e7836 */ /* 0x000fe20000000000 */
[----:B------:R-:W-:Y:S01]  /*6380*/  R2UR UR22, R22 ;  /* 0x00000000161672ca */ /* 0x000fe200000e0000 */
[----:B------:R-:W-:Y:S01]  /*6390*/  UIADD3 UR14, UP0, UR26, 0xf0, URZ ;  /* 0x000000f01a0e7890 */ /* 0x000fe2000ff1e03f */
[----:B------:R-:W-:Y:S01]  /*63a0*/  R2UR UR9, R11 ;  /* 0x000000000b0972ca */ /* 0x000fe200000e0000 */
[----:B------:R-:W-:Y:S01]  /*63b0*/  IMAD.SHL.U32 R6, R6, 0x400, RZ ;  /* 0x0000040006067824 */ /* 0x000fe200078e00ff */
[----:B------:R-:W-:Y:S01]  /*63c0*/  R2UR UR10, R12 ;  /* 0x000000000c0a72ca */ /* 0x000fe200000e0000 */
[----:B------:R-:W-:Y:S01]  /*63d0*/  UIADD3 UR30, UP1, UR26, 0x1f0, URZ ;  /* 0x000001f01a1e7890 */ /* 0x000fe2000ff3e03f */
[----:B------:R-:W-:Y:S01]  /*63e0*/  R2UR UR12, R19 ;  /* 0x00000000130c72ca */ /* 0x000fe200000e0000 */
[--C-:B------:R-:W-:Y:S01]  /*63f0*/  IMAD R7, R6, 0x4, R13.reuse ;  /* 0x0000000406077824 */ /* 0x100fe200078e020d */
[----:B------:R-:W-:Y:S01]  /*6400*/  LEA R6, R5, UR7, 0xc ;  /* 0x0000000705067c11 */ /* 0x000fe2000f8e60ff */
[----:B------:R-:W-:Y:S01]  /*6410*/  UIADD3.X UR15, URZ, UR27, URZ, UP0, !UPT ;  /* 0x0000001b3f0f7290 */ /* 0x000fe200087fe43f */
[----:B------:R-:W-:Y:S01]  /*6420*/  R2UR UR23, R18 ;  /* 0x00000000121772ca */ /* 0x000fe200000e0000 */
[----:B------:R-:W-:Y:S01]  /*6430*/  UPRMT UR20, URZ, 0x5410, UR19 ;  /* 0x000054103f147896 */ /* 0x000fe20008000013 */
[----:B------:R-:W-:Y:S01]  /*6440*/  R2UR UR8, R7 ;  /* 0x00000000070872ca */ /* 0x000fe200000e0000 */
[----:B------:R-:W-:Y:S01]  /*6450*/  IMAD R6, R6, 0x4, R13 ;  /* 0x0000000406067824 */ /* 0x000fe200078e020d */
[----:B------:R-:W-:Y:S01]  /*6460*/  ISETP.GT.AND P3, PT, R14, 0x1, PT ;  /* 0x000000010e00780c */ /* 0x000fe20003f64270 */
[----:B------:R-:W-:Y:S01]  /*6470*/  VIADD R5, R5, 0x1 ;  /* 0x0000000105057836 */ /* 0x000fe20000000000 */
[----:B------:R-:W-:Y:S01]  /*6480*/  UPRMT UR28, URZ, 0x5410, UR18 ;  /* 0x000054103f1c7896 */ /* 0x000fe20008000012 */
[----:B------:R-:W-:Y:S01]  /*6490*/  VIADD R12, R12, 0x20 ;  /* 0x000000200c0c7836 */ /* 0x000fe20000000000 */
[----:B------:R-:W-:Y:S01]  /*64a0*/  R2UR UR11, R6 ;  /* 0x00000000060b72ca */ /* 0x000fe200000e0000 */
[----:B------:R-:W-:Y:S01]  /*64b0*/  UIADD3.X UR31, URZ, UR27, URZ, UP1, !UPT ;  /* 0x0000001b3f1f7290 */ /* 0x000fe20008ffe43f */
[----:B------:R-:W-:Y:S01]  /*64c0*/  ISETP.NE.AND P1, PT, R5, 0x9, PT ;  /* 0x000000090500780c */ /* 0x000fe20003f25270 */
[----:B------:R-:W-:Y:S01]  /*64d0*/  UMOV UR16, 0x0 ;  /* 0x0000000000107882 */ /* 0x000fe20000000000 */
[----:B------:R-:W-:-:S02]  /*64e0*/  UMOV UR17, 0x10000000 ;  /* 0x1000000000117882 */ /* 0x000fc40000000000 */
[----:B------:R-:W-:Y:S01]  /*64f0*/  SEL R7, RZ, 0x1, P1 ;  /* 0x00000001ff077807 */ /* 0x000fe20000800000 */
[----:B------:R-:W-:Y:S01]  /*6500*/  UIADD3 UR8, UR8, 0x180, URZ ;  /* 0x0000018008087890 */ /* 0x000fe2000fffe03f */
[----:B------:R-:W-:Y:S02]  /*6510*/  SEL R5, R5, RZ, P1 ;  /* 0x000000ff05057207 */ /* 0x000fe40000800000 */
[----:B------:R-:W-:-:S03]  /*6520*/  LOP3.LUT R4, R4, R7, RZ, 0x3c, !PT ;  /* 0x0000000704047212 */ /* 0x000fc600078e3cff */
[----:B------:R-:W-:-:S03]  /*6530*/  UIADD3 UR21, UR11, 0x12180, URZ ;  /* 0x000121800b157890 */ /* 0x000fc6000fffe03f */
[----:B------:R-:W-:Y:S02]  /*6540*/  UMOV UR11, UR22 ;  /* 0x00000016000b7c82 */ /* 0x000fe40008000000 */
[----:B------:R0:W-:Y:S02]  /*6550*/  UTMALDG.3D.MULTICAST [UR8], [UR14], UR20, desc[UR16] ;  /* 0x000010080e0073b4 */ /* 0x0001e40008011814 */
[----:B0-----:R-:W-:Y:S01]  /*6560*/  UMOV UR8, UR21 ;  /* 0x0000001500087c82 */ /* 0x001fe20008000000 */
[----:B------:R-:W-:Y:S02]  /*6570*/  UMOV UR11, UR23 ;  /* 0x00000017000b7c82 */ /* 0x000fe40008000000 */
[----:B------:R0:W-:Y:S02]  /*6580*/  UTMALDG.3D.MULTICAST [UR8], [UR30], UR28, desc[UR16] ;  /* 0x000010081e0073b4 */ /* 0x0001e4000801181c */
[----:B0-----:R-:W-:Y:S05]  /*6590*/  @P3 BRA `(.L_x_175) ;  /* 0xfffffffc00343947 */ /* 0x001fea000383ffff */
.L_x_171:
[----:B------:R-:W-:Y:S05]  /*65a0*/  BSYNC B1 ;  /* 0x0000000000017941 */ /* 0x000fea0003800000 */
.L_x_170:
[----:B------:R-:W2:Y:S01]  /*65b0*/  LDL.64 R20, [R1] ;  /* 0x0000000001147983 */ /* 0x000ea20000100a00 */
[----:B------:R-:W-:Y:S01]  /*65c0*/  LOP3.LUT P4, RZ, R10, 0xff, RZ, 0xc0, !PT ;  /* 0x000000ff0aff7812 */ /* 0x000fe2000788c0ff */
[----:B------:R-:W-:Y:S01]  /*65d0*/  VIADD R7, R8, UR40 ;  /* 0x0000002808077c36 */ /* 0x000fe20008000000 */
[----:B------:R-:W-:Y:S01]  /*65e0*/  ULDC.64 UR8, c[0x0][0x650] ;  /* 0x0001940000087ab9 */ /* 0x000fe20000000a00 */
[----:B------:R-:W-:Y:S01]  /*65f0*/  IMAD.U32 R8, RZ, RZ, UR40 ;  /* 0x00000028ff087e24 */ /* 0x000fe2000f8e00ff */
[----:B------:R-:W-:Y:S01]  /*6600*/  UISETP.GE.U32.AND UP0, UPT, UR40, 0x9, UPT ;  /* 0x000000092800788c */ /* 0x000fe2000bf06070 */
[----:B------:R-:W-:Y:S01]  /*6610*/  BSSY B1, `(.L_x_176) ;  /* 0x000006b000017945 */ /* 0x000fe20003800000 */
[----:B------:R-:W-:Y:S01]  /*6620*/  ISETP.GT.U32.AND P1, PT, R7, 0x8, PT ;  /* 0x000000080700780c */ /* 0x000fe20003f24070 */
[----:B------:R-:W-:Y:S01]  /*6630*/  IMAD.MOV.U32 R22, RZ, RZ, -0x1 ;  /* 0xffffffffff167424 */ /* 0x000fe200078e00ff */
[----:B------:R-:W-:Y:S01]  /*6640*/  PRMT R10, RZ, 0x7610, R10 ;  /* 0x00007610ff0a7816 */ /* 0x000fe2000000000a */
[----:B------:R-:W-:Y:S01]  /*6650*/  IMAD.MOV.U32 R18, RZ, RZ, -0x1 ;  /* 0xffffffffff127424 */ /* 0x000fe200078e00ff */
[----:B------:R-:W-:Y:S01]  /*6660*/  ISETP.LT.U32.AND P1, PT, R8, 0x9, P1 ;  /* 0x000000090800780c */ /* 0x000fe20000f21070 */
[----:B------:R-:W-:Y:S01]  /*6670*/  IMAD.MOV.U32 R19, RZ, RZ, -0x1 ;  /* 0xffffffffff137424 */ /* 0x000fe200078e00ff */
[----:B------:R-:W-:Y:S01]  /*6680*/  PLOP3.LUT P3, PT, PT, PT, UP0, 0x80, 0x0 ;  /* 0x000000000000781c */ /* 0x000fe20003f6f008 */
[----:B------:R-:W0:Y:S01]  /*6690*/  @P4 S2R R5, SR_CgaCtaId ;  /* 0x0000000000054919 */ /* 0x000e220000008800 */
[----:B------:R-:W-:-:S04]  /*66a0*/  @P4 MOV R4, 0x400 ;  /* 0x0000040000044802 */ /* 0x000fc80000000f00 */
[----:B0-----:R-:W-:Y:S01]  /*66b0*/  @P4 LEA R6, R5, R4, 0x18 ;  /* 0x0000000405064211 */ /* 0x001fe200078ec0ff */
[----:B------:R-:W-:Y:S01]  /*66c0*/  IMAD.WIDE.U32 R4, R7, 0x38e38e39, RZ ;  /* 0x38e38e3907047825 */ /* 0x000fe200078e00ff */
[----:B------:R-:W-:Y:S02]  /*66d0*/  SEL R4, RZ, 0x1, !P1 ;  /* 0x00000001ff047807 */ /* 0x000fe40004800000 */
[----:B------:R0:W-:Y:S02]  /*66e0*/  @P4 SYNCS.ARRIVE.TRANS64.A1T0 RZ, [R6+URZ+0xc8], RZ ;  /* 0x0000c8ff06ff49a7 */ /* 0x0001e4000810003f */
[----:B------:R-:W-:Y:S02]  /*66f0*/  LOP3.LUT R3, R3, R4, RZ, 0x3c, !PT ;  /* 0x0000000403037212 */ /* 0x000fe400078e3cff */
[----:B------:R-:W-:Y:S02]  /*6700*/  PRMT R4, RZ, 0x7610, R4 ;  /* 0x00007610ff047816 */ /* 0x000fe40000000004 */
[----:B0-----:R-:W-:-:S04]  /*6710*/  SHF.R.U32.HI R6, RZ, 0x1, R5 ;  /* 0x00000001ff067819 */ /* 0x001fc80000011605 */
[----:B------:R-:W-:Y:S01]  /*6720*/  @P3 LOP3.LUT R3, R3, 0x1, R6, 0x78, !PT ;  /* 0x0000000103033812 */ /* 0x000fe200078e7806 */
[----:B------:R-:W-:Y:S01]  /*6730*/  IMAD R8, R6, -0x9, R7 ;  /* 0xfffffff706087824 */ /* 0x000fe200078e0207 */
[----:B--2---:R-:W-:-:S04]  /*6740*/  IADD3 R16, P4, R16, R20, RZ ;  /* 0x0000001410107210 */ /* 0x004fc80007f9e0ff */
[----:B------:R-:W-:Y:S01]  /*6750*/  ISETP.GE.U32.AND P1, PT, R16, UR8, PT ;  /* 0x0000000810007c0c */ /* 0x000fe2000bf26070 */
[----:B------:R-:W-:-:S05]  /*6760*/  IMAD.X R17, R17, 0x1, R0, P4 ;  /* 0x0000000111117824 */ /* 0x000fca00020e0600 */
[----:B------:R-:W-:-:S13]  /*6770*/  ISETP.GE.U32.AND.EX P1, PT, R17, UR9, PT, P1 ;  /* 0x0000000911007c0c */ /* 0x000fda000bf26110 */
[----:B------:R-:W-:Y:S05]  /*6780*/  @P1 BRA `(.L_x_177) ;  /* 0x00000004004c1947 */ /* 0x000fea0003800000 */
[----:B------:R-:W0:Y:S01]  /*6790*/  S2R R12, SR_CTAID.X ;  /* 0x00000000000c7919 */ /* 0x000e220000002500 */
[----:B------:R-:W-:Y:S01]  /*67a0*/  ULDC.64 UR8, c[0x0][0x628] ;  /* 0x00018a0000087ab9 */ /* 0x000fe20000000a00 */
[----:B------:R-:W1:Y:S01]  /*67b0*/  LDC R13, c[0x0][0x144] ;  /* 0x00005100ff0d7b82 */ /* 0x000e620000000800 */
[----:B------:R-:W-:Y:S01]  /*67c0*/  ISETP.NE.U32.AND P1, PT, RZ, UR8, PT ;  /* 0x00000008ff007c0c */ /* 0x000fe2000bf25070 */
[----:B------:R-:W2:Y:S01]  /*67d0*/  S2R R11, SR_CTAID.Y ;  /* 0x00000000000b7919 */ /* 0x000ea20000002600 */
[----:B------:R-:W-:Y:S01]  /*67e0*/  ULDC UR10, c[0x0][0x150] ;  /* 0x00005400000a7ab9 */ /* 0x000fe20000000800 */
[----:B------:R-:W-:Y:S01]  /*67f0*/  ULDC UR11, c[0x0][0x630] ;  /* 0x00018c00000b7ab9 */ /* 0x000fe20000000800 */
[----:B------:R-:W-:Y:S01]  /*6800*/  ISETP.NE.AND.EX P1, PT, RZ, UR9, PT, P1 ;  /* 0x00000009ff007c0c */ /* 0x000fe2000bf25310 */
[----:B------:R-:W-:Y:S01]  /*6810*/  IMAD.MOV.U32 R4, RZ, RZ, R16 ;  /* 0x000000ffff047224 */ /* 0x000fe200078e0010 */
[----:B0-----:R-:W-:-:S05]  /*6820*/  I2FP.F32.U32 R5, R12 ;  /* 0x0000000c00057245 */ /* 0x001fca0000201000 */
[----:B------:R-:W-:Y:S01]  /*6830*/  FMUL R14, R5, UR10 ;  /* 0x0000000a050e7c20 */ /* 0x000fe20008400000 */
[----:B------:R-:W-:-:S05]  /*6840*/  IMAD.MOV.U32 R5, RZ, RZ, R17 ;  /* 0x000000ffff057224 */ /* 0x000fca00078e0011 */
[----:B--2---:R-:W-:Y:S05]  /*6850*/  @!P1 BRA `(.L_x_178) ;  /* 0x0000000000289947 */ /* 0x004fea0003800000 */
[----:B------:R-:W-:Y:S02]  /*6860*/  ULDC UR10, c[0x0][0x634] ;  /* 0x00018d00000a7ab9 */ /* 0x000fe40000000800 */
[----:B------:R-:W-:-:S05]  /*6870*/  IADD3 R5, P1, R16, UR10, RZ ;  /* 0x0000000a10057c10 */ /* 0x000fca000ff3e0ff */
[----:B------:R-:W-:-:S04]  /*6880*/  IMAD.X R15, RZ, RZ, R17, P1 ;  /* 0x000000ffff0f7224 */ /* 0x000fc800008e0611 */
[----:B------:R-:W-:-:S04]  /*6890*/  IMAD.WIDE.U32 R6, R15, UR8, RZ ;  /* 0x000000080f067c25 */ /* 0x000fc8000f8e00ff */
[----:B------:R-:W-:-:S04]  /*68a0*/  IMAD.WIDE.U32 R6, P1, R5, UR9, R6 ;  /* 0x0000000905067c25 */ /* 0x000fc8000f820006 */
[----:B------:R-:W-:-:S04]  /*68b0*/  IMAD.WIDE.U32 R4, R5, UR8, RZ ;  /* 0x0000000805047c25 */ /* 0x000fc8000f8e00ff */
[----:B------:R-:W-:Y:S01]  /*68c0*/  IMAD.MOV.U32 R4, RZ, RZ, R7 ;  /* 0x000000ffff047224 */ /* 0x000fe200078e0007 */
[----:B------:R-:W-:Y:S01]  /*68d0*/  IADD3 RZ, P3, R5, R6, RZ ;  /* 0x0000000605ff7210 */ /* 0x000fe20007f7e0ff */
[----:B------:R-:W-:-:S04]  /*68e0*/  IMAD.X R5, RZ, RZ, RZ, P1 ;  /* 0x000000ffff057224 */ /* 0x000fc800008e06ff */
[----:B------:R-:W-:-:S08]  /*68f0*/  IMAD.WIDE.U32.X R4, R15, UR9, R4, P3 ;  /* 0x000000090f047c25 */ /* 0x000fd000098e0404 */
.L_x_178:
[--C-:B------:R-:W-:Y:S01]  /*6900*/  SHF.R.U64 R19, R4, UR11, R5.reuse ;  /* 0x0000000b04137c19 */ /* 0x100fe20008001205 */
[----:B------:R-:W0:Y:S01]  /*6910*/  F2I.U32.TRUNC.NTZ R14, R14 ;  /* 0x0000000e000e7305 */ /* 0x000e22000020f000 */
[----:B------:R-:W-:Y:S01]  /*6920*/  SHF.R.U32.HI R4, RZ, UR11, R5 ;  /* 0x0000000bff047c19 */ /* 0x000fe20008011605 */
[----:B------:R-:W-:Y:S01]  /*6930*/  ULDC.64 UR8, c[0x0][0x620] ;  /* 0x0001880000087ab9 */ /* 0x000fe20000000a00 */
[----:B------:R-:W-:Y:S01]  /*6940*/  IADD3 R7, P1, RZ, -R19, RZ ;  /* 0x80000013ff077210 */ /* 0x000fe20007f3e0ff */
[----:B------:R-:W-:Y:S01]  /*6950*/  ULDC.64 UR10, c[0x0][0x640] ;  /* 0x00019000000a7ab9 */ /* 0x000fe20000000a00 */
[----:B------:R-:W2:Y:S03]  /*6960*/  LDC R18, c[0x0][0x148] ;  /* 0x00005200ff127b82 */ /* 0x000ea60000000800 */
[----:B------:R-:W-:Y:S01]  /*6970*/  IMAD.X R4, RZ, RZ, ~R4, P1 ;  /* 0x000000ffff047224 */ /* 0x000fe200008e0e04 */
[----:B------:R-:W-:-:S03]  /*6980*/  ISETP.NE.U32.AND P1, PT, RZ, UR10, PT ;  /* 0x0000000aff007c0c */ /* 0x000fc6000bf25070 */
[----:B------:R-:W-:Y:S01]  /*6990*/  IMAD R6, R4, UR8, RZ ;  /* 0x0000000804067c24 */ /* 0x000fe2000f8e02ff */
[----:B------:R-:W-:Y:S01]  /*69a0*/  ISETP.NE.AND.EX P1, PT, RZ, UR11, PT, P1 ;  /* 0x0000000bff007c0c */ /* 0x000fe2000bf25310 */
[----:B------:R-:W-:Y:S01]  /*69b0*/  IMAD.WIDE.U32 R4, R7, UR8, R16 ;  /* 0x0000000807047c25 */ /* 0x000fe2000f8e0010 */
[----:B------:R-:W-:-:S03]  /*69c0*/  ULDC UR8, c[0x0][0x618] ;  /* 0x0001860000087ab9 */ /* 0x000fc60000000800 */
[----:B------:R-:W-:Y:S01]  /*69d0*/  IMAD R7, R7, UR9, R6 ;  /* 0x0000000907077c24 */ /* 0x000fe2000f8e0206 */
[----:B------:R-:W-:Y:S01]  /*69e0*/  ULDC UR9, c[0x0][0x154] ;  /* 0x0000550000097ab9 */ /* 0x000fe20000000800 */
[----:B0-----:R-:W-:Y:S02]  /*69f0*/  IMAD.MOV R6, RZ, RZ, -R14 ;  /* 0x000000ffff067224 */ /* 0x001fe400078e0a0e */
[----:B------:R-:W-:Y:S02]  /*6a00*/  IMAD.IADD R5, R5, 0x1, R7 ;  /* 0x0000000105057824 */ /* 0x000fe400078e0207 */
[----:B-1----:R-:W-:Y:S01]  /*6a10*/  IMAD R12, R13, R6, R12 ;  /* 0x000000060d0c7224 */ /* 0x002fe200078e020c */
[----:B------:R-:W-:Y:S02]  /*6a20*/  I2FP.F32.U32 R6, R11 ;  /* 0x0000000b00067245 */ /* 0x000fe40000201000 */
[--C-:B------:R-:W-:Y:S02]  /*6a30*/  SHF.R.U64 R13, R4, UR8, R5.reuse ;  /* 0x00000008040d7c19 */ /* 0x100fe40008001205 */
[----:B------:R-:W-:Y:S01]  /*6a40*/  SHF.R.U32.HI R4, RZ, UR8, R5 ;  /* 0x00000008ff047c19 */ /* 0x000fe20008011605 */
[----:B------:R-:W-:Y:S01]  /*6a50*/  FMUL R6, R6, UR9 ;  /* 0x0000000906067c20 */ /* 0x000fe20008400000 */
[----:B------:R-:W-:-:S02]  /*6a60*/  ULDC UR8, c[0x0][0x608] ;  /* 0x0001820000087ab9 */ /* 0x000fc40000000800 */
[--C-:B------:R-:W-:Y:S01]  /*6a70*/  SHF.R.U64 R15, R13, UR8, R4.reuse ;  /* 0x000000080d0f7c19 */ /* 0x100fe20008001204 */
[----:B------:R0:W1:Y:S01]  /*6a80*/  F2I.U32.TRUNC.NTZ R20, R6 ;  /* 0x0000000600147305 */ /* 0x000062000020f000 */
[----:B------:R-:W-:Y:S01]  /*6a90*/  SHF.R.U32.HI R4, RZ, UR8, R4 ;  /* 0x00000008ff047c19 */ /* 0x000fe20008011604 */
[----:B------:R-:W-:-:S03]  /*6aa0*/  ULDC UR8, c[0x0][0x658] ;  /* 0x0001960000087ab9 */ /* 0x000fc60000000800 */
[--C-:B------:R-:W-:Y:S02]  /*6ab0*/  SHF.R.U64 R14, R15, UR8, R4.reuse ;  /* 0x000000080f0e7c19 */ /* 0x100fe40008001204 */
[----:B------:R-:W-:-:S03]  /*6ac0*/  SHF.R.U32.HI R21, RZ, UR8, R4 ;  /* 0x00000008ff157c19 */ /* 0x000fc60008011604 */
[----:B------:R-:W-:Y:S02]  /*6ad0*/  IMAD.MOV.U32 R4, RZ, RZ, R14 ;  /* 0x000000ffff047224 */ /* 0x000fe400078e000e */
[----:B------:R-:W-:Y:S01]  /*6ae0*/  IMAD.MOV.U32 R5, RZ, RZ, R21 ;  /* 0x000000ffff057224 */ /* 0x000fe200078e0015 */
[----:B0-----:R-:W-:Y:S06]  /*6af0*/  @!P1 BRA `(.L_x_179) ;  /* 0x0000000000289947 */ /* 0x001fec0003800000 */
        /* <DEDUP_REMOVED lines=10> */
.L_x_179:
[----:B------:R-:W-:Y:S01]  /*6ba0*/  ISETP.NE.AND P1, PT, R2, 0x1, PT ;  /* 0x000000010200780c */ /* 0x000fe20003f25270 */
[----:B------:R-:W-:Y:S01]  /*6bb0*/  ULDC UR8, c[0x0][0x648] ;  /* 0x0001920000087ab9 */ /* 0x000fe20000000800 */
[----:B------:R-:W-:Y:S01]  /*6bc0*/  LOP3.LUT R15, R15, UR13, RZ, 0xc0, !PT ;  /* 0x0000000d0f0f7c12 */ /* 0x000fe2000f8ec0ff */
[----:B-1----:R-:W-:Y:S01]  /*6bd0*/  IMAD.MOV R20, RZ, RZ, -R20 ;  /* 0x000000ffff147224 */ /* 0x002fe200078e0a14 */
[----:B------:R-:W-:Y:S01]  /*6be0*/  SHF.R.U64 R4, R4, UR8, R5 ;  /* 0x0000000804047c19 */ /* 0x000fe20008001205 */
[----:B------:R-:W-:Y:S01]  /*6bf0*/  ULDC UR8, c[0x0][0x638] ;  /* 0x00018e0000087ab9 */ /* 0x000fe20000000800 */
[----:B------:R-:W-:Y:S01]  /*6c00*/  LOP3.LUT R13, R13, UR4, RZ, 0xc0, !PT ;  /* 0x000000040d0d7c12 */ /* 0x000fe2000f8ec0ff */
[----:B------:R-:W-:Y:S02]  /*6c10*/  ULDC UR9, c[0x0][0x610] ;  /* 0x0001840000097ab9 */ /* 0x000fe40000000800 */
[----:B------:R-:W-:Y:S02]  /*6c20*/  IMAD.MOV R5, RZ, RZ, -R4 ;  /* 0x000000ffff057224 */ /* 0x000fe400078e0a04 */
[----:B------:R-:W-:-:S02]  /*6c30*/  IMAD R15, R4, UR5, R15 ;  /* 0x00000005040f7c24 */ /* 0x000fc4000f8e020f */
[----:B--2---:R-:W-:Y:S02]  /*6c40*/  @P1 IMAD R12, R18, R20, R11 ;  /* 0x00000014120c1224 */ /* 0x004fe400078e020b */
[----:B------:R-:W-:Y:S01]  /*6c50*/  IMAD R14, R5, UR8, R14 ;  /* 0x00000008050e7c24 */ /* 0x000fe2000f8e020e */
[----:B------:R-:W-:Y:S01]  /*6c60*/  ULDC UR8, c[0x0][0x600] ;  /* 0x0001800000087ab9 */ /* 0x000fe20000000800 */
[----:B------:R-:W-:Y:S02]  /*6c70*/  IMAD R12, R15, UR9, R12 ;  /* 0x000000090f0c7c24 */ /* 0x000fe4000f8e020c */
[----:B------:R-:W-:Y:S02]  /*6c80*/  IMAD R5, R14, UR8, R13 ;  /* 0x000000080e057c24 */ /* 0x000fe4000f8e020d */
[----:B------:R-:W-:-:S03]  /*6c90*/  IMAD.MOV.U32 R4, RZ, RZ, 0x1 ;  /* 0x00000001ff047424 */ /* 0x000fc600078e00ff */
[----:B------:R-:W-:Y:S02]  /*6ca0*/  SEL R18, R5, R12, !P1 ;  /* 0x0000000c05127207 */ /* 0x000fe40004800000 */
[----:B------:R-:W-:-:S07]  /*6cb0*/  SEL R22, R12, R5, !P1 ;  /* 0x000000050c167207 */ /* 0x000fce0004800000 */
.L_x_177:
[----:B------:R-:W-:Y:S05]  /*6cc0*/  BSYNC B1 ;  /* 0x0000000000017941 */ /* 0x000fea0003800000 */
.L_x_176:
[----:B------:R-:W-:-:S13]  /*6cd0*/  LOP3.LUT P1, RZ, R4, 0xff, RZ, 0xc0, !PT ;  /* 0x000000ff04ff7812 */ /* 0x000fda000782c0ff */
[----:B------:R-:W-:Y:S05]  /*6ce0*/  @P1 BRA `(.L_x_180) ;  /* 0xfffffff400281947 */ /* 0x000fea000383ffff */
[----:B------:R-:W-:Y:S05]  /*6cf0*/  BSYNC B0 ;  /* 0x0000000000007941 */ /* 0x000fea0003800000 */
.L_x_168:
[----:B------:R-:W-:-:S03]  /*6d00*/  UMOV UR8, 0xffffffff ;  /* 0xffffffff00087882 */ /* 0x000fc60000000000 */
[----:B------:R-:W-:Y:S05]  /*6d10*/  BRA.DIV UR8, `(.L_x_181) ;  /* 0x0000000608fc7947 */ /* 0x000fea000b800000 */
[----:B------:R-:W-:-:S13]  /*6d20*/  ELECT P6, URZ, PT ;  /* 0x00000000003f782f */ /* 0x000fda00038c0000 */
.L_x_202:
[----:B------:R-:W-:Y:S04]  /*6d30*/  BSSY B0, `(.L_x_182) ;  /* 0x0000058000007945 */ /* 0x000fe80003800000 */
[----:B------:R-:W-:Y:S05]  /*6d40*/  @!P6 BRA `(.L_x_183) ;  /* 0x000000040058e947 */ /* 0x000fea0003800000 */
[----:B------:R-:W-:-:S04]  /*6d50*/  LOP3.LUT R23, R23, 0x2, RZ, 0xfc, !PT ;  /* 0x0000000217177812 */ /* 0x000fc800078efcff */
[----:B------:R-:W-:-:S13]  /*6d60*/  ISETP.NE.AND P0, PT, R23, 0x3, PT ;  /* 0x000000031700780c */ /* 0x000fda0003f05270 */
[----:B------:R-:W-:Y:S05]  /*6d70*/  @!P0 BRA `(.L_x_184) ;  /* 0x0000000000048947 */ /* 0x000fea0003800000 */
[----:B------:R-:W-:Y:S01]  /*6d80*/  BPT.TRAP 0x1 ;  /* 0x000000040000795c */ /* 0x000fe20000300000 */
.L_x_184:
[----:B------:R-:W0:Y:S01]  /*6d90*/  S2R R5, SR_CgaCtaId ;  /* 0x0000000000057919 */ /* 0x000e220000008800 */
[----:B------:R-:W-:Y:S02]  /*6da0*/  MOV R0, 0x400 ;  /* 0x0000040000007802 */ /* 0x000fe40000000f00 */
[----:B------:R-:W-:Y:S02]  /*6db0*/  SHF.L.U32 R2, R3, 0x1f, RZ ;  /* 0x0000001f03027819 */ /* 0x000fe400000006ff */
[----:B0-----:R-:W-:-:S05]  /*6dc0*/  LEA R5, R5, R0, 0x18 ;  /* 0x0000000005057211 */ /* 0x001fca00078ec0ff */
[----:B------:R-:W-:-:S04]  /*6dd0*/  VIADD R5, R5, 0x48 ;  /* 0x0000004805057836 */ /* 0x000fc80000000000 */
[C---:B------:R-:W-:Y:S02]  /*6de0*/  IMAD R7, R8.reuse, 0x8, R5 ;  /* 0x0000000808077824 */ /* 0x040fe400078e0205 */
[----:B------:R-:W-:Y:S02]  /*6df0*/  VIADD R8, R8, 0x1 ;  /* 0x0000000108087836 */ /* 0x000fe40000000000 */
[----:B------:R-:W0:Y:S03]  /*6e00*/  SYNCS.PHASECHK.TRANS64.TRYWAIT P0, [R7+URZ], R2 ;  /* 0x00000002070075a7 */ /* 0x000e26000800017f */
[----:B------:R-:W-:-:S04]  /*6e10*/  ISETP.NE.AND P1, PT, R8, 0x9, PT ;  /* 0x000000090800780c */ /* 0x000fc80003f25270 */
[----:B------:R-:W-:Y:S02]  /*6e20*/  SEL R0, RZ, 0x1, P1 ;  /* 0x00000001ff007807 */ /* 0x000fe40000800000 */
[----:B------:R-:W-:Y:S02]  /*6e30*/  SEL R8, R8, RZ, P1 ;  /* 0x000000ff08087207 */ /* 0x000fe40000800000 */
[----:B------:R-:W-:-:S03]  /*6e40*/  LOP3.LUT R9, R3, R0, RZ, 0x3c, !PT ;  /* 0x0000000003097212 */ /* 0x000fc600078e3cff */
[----:B------:R-:W-:Y:S01]  /*6e50*/  IMAD R6, R8, 0x8, R5 ;  /* 0x0000000808067824 */ /* 0x000fe200078e0205 */
[----:B------:R-:W-:Y:S01]  /*6e60*/  SHF.L.U32 R3, R9, 0x1f, RZ ;  /* 0x0000001f09037819 */ /* 0x000fe200000006ff */
[----:B0-----:R-:W-:Y:S06]  /*6e70*/  @!P0 BRA `(.L_x_185) ;  /* 0x0000000400c48947 */ /* 0x001fec0003800000 */
.L_x_203:
[----:B------:R-:W1:Y:S01]  /*6e80*/  SYNCS.PHASECHK.TRANS64.TRYWAIT P0, [R6+URZ], R3 ;  /* 0x00000003060075a7 */ /* 0x000e62000800017f */
[----:B------:R-:W-:-:S05]  /*6e90*/  VIADD R0, R8, 0x1 ;  /* 0x0000000108007836 */ /* 0x000fca0000000000 */
[----:B------:R-:W-:-:S04]  /*6ea0*/  ISETP.NE.AND P1, PT, R0, 0x9, PT ;  /* 0x000000090000780c */ /* 0x000fc80003f25270 */
[----:B0-----:R-:W-:Y:S02]  /*6eb0*/  SEL R2, RZ, 0x1, P1 ;  /* 0x00000001ff027807 */ /* 0x001fe40000800000 */
[----:B------:R-:W-:Y:S02]  /*6ec0*/  SEL R0, R0, RZ, P1 ;  /* 0x000000ff00007207 */ /* 0x000fe40000800000 */
[----:B------:R-:W-:-:S03]  /*6ed0*/  LOP3.LUT R9, R9, R2, RZ, 0x3c, !PT ;  /* 0x0000000209097212 */ /* 0x000fc600078e3cff */
[----:B------:R-:W-:Y:S01]  /*6ee0*/  IMAD R7, R0, 0x8, R5 ;  /* 0x0000000800077824 */ /* 0x000fe200078e0205 */
[----:B------:R-:W-:Y:S01]  /*6ef0*/  SHF.L.U32 R4, R9, 0x1f, RZ ;  /* 0x0000001f09047819 */ /* 0x000fe200000006ff */
[----:B-1----:R-:W-:Y:S06]  /*6f00*/  @!P0 BRA `(.L_x_186) ;  /* 0x0000000400b48947 */ /* 0x002fec0003800000 */
.L_x_204:
[----:B------:R-:W1:Y:S01]  /*6f10*/  SYNCS.PHASECHK.TRANS64.TRYWAIT P0, [R7+URZ], R4 ;  /* 0x00000004070075a7 */ /* 0x000e62000800017f */
[----:B------:R-:W-:-:S05]  /*6f20*/  VIADD R0, R0, 0x1 ;  /* 0x0000000100007836 */ /* 0x000fca0000000000 */
[----:B------:R-:W-:-:S04]  /*6f30*/  ISETP.NE.AND P1, PT, R0, 0x9, PT ;  /* 0x000000090000780c */ /* 0x000fc80003f25270 */
[----:B------:R-:W-:Y:S02]  /*6f40*/  SEL R2, RZ, 0x1, P1 ;  /* 0x00000001ff027807 */ /* 0x000fe40000800000 */
[----:B------:R-:W-:Y:S02]  /*6f50*/  SEL R0, R0, RZ, P1 ;  /* 0x000000ff00007207 */ /* 0x000fe40000800000 */
[----:B------:R-:W-:-:S03]  /*6f60*/  LOP3.LUT R9, R9, R2, RZ, 0x3c, !PT ;  /* 0x0000000209097212 */ /* 0x000fc600078e3cff */
[----:B0-----:R-:W-:Y:S01]  /*6f70*/  IMAD R6, R0, 0x8, R5 ;  /* 0x0000000800067824 */ /* 0x001fe200078e0205 */
[----:B------:R-:W-:Y:S01]  /*6f80*/  SHF.L.U32 R3, R9, 0x1f, RZ ;  /* 0x0000001f09037819 */ /* 0x000fe200000006ff */
[----:B-1----:R-:W-:Y:S06]  /*6f90*/  @!P0 BRA `(.L_x_187) ;  /* 0x0000000400a48947 */ /* 0x002fec0003800000 */
.L_x_205:
        /* <DEDUP_REMOVED lines=9> */
.L_x_206:
        /* <DEDUP_REMOVED lines=9> */
.L_x_207:
        /* <DEDUP_REMOVED lines=9> */
.L_x_208:
        /* <DEDUP_REMOVED lines=9> */
.L_x_209:
[----:B------:R-:W1:Y:S01]  /*71e0*/  SYNCS.PHASECHK.TRANS64.TRYWAIT P0, [R6+URZ], R3 ;  /* 0x00000003060075a7 */ /* 0x000e62000800017f */
[----:B------:R-:W-:-:S05]  /*71f0*/  VIADD R0, R0, 0x1 ;  /* 0x0000000100007836 */ /* 0x000fca0000000000 */
[----:B------:R-:W-:-:S04]  /*7200*/  ISETP.NE.AND P1, PT, R0, 0x9, PT ;  /* 0x000000090000780c */ /* 0x000fc80003f25270 */
[----:B------:R-:W-:Y:S02]  /*7210*/  SEL R2, RZ, 0x1, P1 ;  /* 0x00000001ff027807 */ /* 0x000fe40000800000 */
[----:B------:R-:W-:Y:S02]  /*7220*/  SEL R0, R0, RZ, P1 ;  /* 0x000000ff00007207 */ /* 0x000fe40000800000 */
[----:B------:R-:W-:Y:S01]  /*7230*/  LOP3.LUT R2, R9, R2, RZ, 0x3c, !PT ;  /* 0x0000000209027212 */ /* 0x000fe200078e3cff */
[----:B-1----:R-:W-:Y:S06]  /*7240*/  @!P0 BRA `(.L_x_192) ;  /* 0x00000004005c8947 */ /* 0x002fec0003800000 */
.L_x_210:
[----:B------:R-:W-:Y:S01]  /*7250*/  IMAD R5, R0, 0x8, R5 ;  /* 0x0000000800057824 */ /* 0x000fe200078e0205 */
[----:B------:R-:W-:-:S07]  /*7260*/  SHF.L.U32 R0, R2, 0x1f, RZ ;  /* 0x0000001f02007819 */ /* 0x000fce00000006ff */
.L_x_193:
[----:B--2---:R2:W3:Y:S02]  /*7270*/  SYNCS.PHASECHK.TRANS64.TRYWAIT P0, [R5+URZ], R0 ;  /* 0x00000000050075a7 */ /* 0x0044e4000800017f */
[----:B---3--:R-:W-:Y:S05]  /*7280*/  @!P0 NANOSLEEP.SYNCS 0x989680 ;  /* 0x009896800000895d */ /* 0x008fea0003900000 */
[----:B------:R-:W3:Y:S02]  /*7290*/  @!P0 SYNCS.PHASECHK.TRANS64 P0, [R5+URZ], R0 ;  /* 0x00000000050085a7 */ /* 0x000ee4000800007f */
[----:B---3--:R-:W-:Y:S05]  /*72a0*/  @!P0 BRA `(.L_x_193) ;  /* 0xfffffffc00f08947 */ /* 0x008fea000383ffff */
.L_x_183:
[----:B------:R-:W-:Y:S05]  /*72b0*/  BSYNC B0 ;  /* 0x0000000000007941 */ /* 0x000fea0003800000 */
.L_x_182:
[----:B------:R-:W-:Y:S05]  /*72c0*/  EXIT ;  /* 0x000000000000794d */ /* 0x000fea0003800000 */
.L_x_20:
[----:B0-----:R-:W-:-:S04]  /*72d0*/  IMAD.U32 R3, RZ, RZ, UR43 ;  /* 0x0000002bff037e24 */ /* 0x001fc8000f8e00ff */
[----:B------:R0:W1:Y:S03]  /*72e0*/  SYNCS.PHASECHK.TRANS64.TRYWAIT P0, [R3+URZ+-0x8], R0 ;  /* 0xfffff800030075a7 */ /* 0x000066000800017f */
[----:B-1----:R-:W-:Y:S05]  /*72f0*/  @!P0 NANOSLEEP.SYNCS 0x989680 ;  /* 0x009896800000895d */ /* 0x002fea0003900000 */
[----:B------:R-:W1:Y:S02]  /*7300*/  @!P0 SYNCS.PHASECHK.TRANS64 P0, [R3+URZ+-0x8], R0 ;  /* 0xfffff800030085a7 */ /* 0x000e64000800007f */
[----:B-1----:R-:W-:Y:S05]  /*7310*/  @!P0 BRA `(.L_x_20) ;  /* 0xfffffffc00ec8947 */ /* 0x002fea000383ffff */
[----:B------:R-:W-:Y:S05]  /*7320*/  BRA `(.L_x_194) ;  /* 0xffffffa4005c7947 */ /* 0x000fea000383ffff */
.L_x_25:
[----:B-1----:R1:W2:Y:S02]  /*7330*/  SYNCS.PHASECHK.TRANS64.TRYWAIT P1, [R3+URZ], R0 ;  /* 0x00000000030075a7 */ /* 0x0022a4000802017f */
[----:B--2---:R-:W-:Y:S05]  /*7340*/  @!P1 NANOSLEEP.SYNCS 0x989680 ;  /* 0x009896800000995d */ /* 0x004fea0003900000 */
[----:B------:R-:W2:Y:S02]  /*7350*/  @!P1 SYNCS.PHASECHK.TRANS64 P1, [R3+URZ], R0 ;  /* 0x00000000030095a7 */ /* 0x000ea4000802007f */
[----:B--2---:R-:W-:Y:S05]  /*7360*/  @!P1 BRA `(.L_x_25) ;  /* 0xfffffffc00f09947 */ /* 0x004fea000383ffff */
[----:B------:R-:W-:Y:S05]  /*7370*/  BRA `(.L_x_24) ;  /* 0xffffffa400d07947 */ /* 0x000fea000383ffff */
.L_x_30:
[----:B-1----:R-:W-:-:S04]  /*7380*/  IMAD.U32 R5, RZ, RZ, UR4 ;  /* 0x00000004ff057e24 */ /* 0x002fc8000f8e00ff */
[----:B------:R1:W2:Y:S03]  /*7390*/  SYNCS.PHASECHK.TRANS64.TRYWAIT P1, [R5+URZ], R4 ;  /* 0x00000004050075a7 */ /* 0x0002a6000802017f */
[----:B--2---:R-:W-:Y:S05]  /*73a0*/  @!P1 NANOSLEEP.SYNCS 0x989680 ;  /* 0x009896800000995d */ /* 0x004fea0003900000 */
[----:B------:R-:W2:Y:S02]  /*73b0*/  @!P1 SYNCS.PHASECHK.TRANS64 P1, [R5+URZ], R4 ;  /* 0x00000004050095a7 */ /* 0x000ea4000802007f */
[----:B--2---:R-:W-:Y:S05]  /*73c0*/  @!P1 BRA `(.L_x_30) ;  /* 0xfffffffc00ec9947 */ /* 0x004fea000383ffff */
[----:B------:R-:W-:Y:S05]  /*73d0*/  BRA `(.L_x_29) ;  /* 0xffffffa800a07947 */ /* 0x000fea000383ffff */
.L_x_36:
[----:B0-----:R-:W-:-:S04]  /*73e0*/  IMAD.U32 R3, RZ, RZ, UR43 ;  /* 0x0000002bff037e24 */ /* 0x001fc8000f8e00ff */
[----:B------:R0:W1:Y:S03]  /*73f0*/  SYNCS.PHASECHK.TRANS64.TRYWAIT P0, [R3+URZ+0x8], R0 ;  /* 0x00000800030075a7 */ /* 0x000066000800017f */
[----:B-1----:R-:W-:Y:S05]  /*7400*/  @!P0 NANOSLEEP.SYNCS 0x989680 ;  /* 0x009896800000895d */ /* 0x002fea0003900000 */
[----:B------:R-:W1:Y:S02]  /*7410*/  @!P0 SYNCS.PHASECHK.TRANS64 P0, [R3+URZ+0x8], R0 ;  /* 0x00000800030085a7 */ /* 0x000e64000800007f */
[----:B-1----:R-:W-:Y:S05]  /*7420*/  @!P0 BRA `(.L_x_36) ;  /* 0xfffffffc00ec8947 */ /* 0x002fea000383ffff */
[----:B------:R-:W-:Y:S05]  /*7430*/  BRA `(.L_x_195) ;  /* 0xffffffac00e07947 */ /* 0x000fea000383ffff */
.L_x_169:
[----:B------:R-:W-:Y:S01]  /*7440*/  BSSY B1, `(.L_x_196) ;  /* 0x0000006000017945 */ /* 0x000fe20003800000 */
[----:B------:R-:W-:-:S07]  /*7450*/  IMAD.MOV.U32 R15, RZ, RZ, -0x1 ;  /* 0xffffffffff0f7424 */ /* 0x000fce00078e00ff */
[----:B-----5:R-:W-:Y:S05]  /*7460*/  WARPSYNC.COLLECTIVE R15, `(.L_x_197) ;  /* 0x000000000f0c7348 */ /* 0x020fea0003c00000 */
[----:B------:R-:W-:Y:S02]  /*7470*/  ELECT P6, UR62, PT ;  /* 0x00000000003e782f */ /* 0x000fe400038c0000 */
[----:B------:R-:W-:Y:S01]  /*7480*/  MOV R14, UR62 ;  /* 0x0000003e000e7c02 */ /* 0x000fe20008000f00 */
[----:B-----5:R-:W-:Y:S10]  /*7490*/  ENDCOLLECTIVE ;  /* 0x000000000000791b */ /* 0x020ff40003800000 */
.L_x_197:
[----:B------:R-:W-:Y:S05]  /*74a0*/  BSYNC B1 ;  /* 0x0000000000017941 */ /* 0x000fea0003800000 */
.L_x_196:
[----:B------:R-:W-:Y:S05]  /*74b0*/  BRA `(.L_x_198) ;  /* 0xffffffec00407947 */ /* 0x000fea000383ffff */
.L_x_172:
[----:B-1----:R1:W2:Y:S02]  /*74c0*/  SYNCS.PHASECHK.TRANS64.TRYWAIT P1, [R11+URZ+0x48], R6 ;  /* 0x000048060b0075a7 */ /* 0x0022a4000802017f */
[----:B--2---:R-:W-:Y:S05]  /*74d0*/  @!P1 NANOSLEEP.SYNCS 0x989680 ;  /* 0x009896800000995d */ /* 0x004fea0003900000 */
[----:B------:R-:W2:Y:S02]  /*74e0*/  @!P1 SYNCS.PHASECHK.TRANS64 P1, [R11+URZ+0x48], R6 ;  /* 0x000048060b0095a7 */ /* 0x000ea4000802007f */
[----:B--2---:R-:W-:Y:S05]  /*74f0*/  @!P1 BRA `(.L_x_172) ;  /* 0xfffffffc00f09947 */ /* 0x004fea000383ffff */
[----:B------:R-:W-:Y:S05]  /*7500*/  BRA `(.L_x_199) ;  /* 0xffffffec00787947 */ /* 0x000fea000383ffff */
.L_x_181:
[----:B------:R-:W-:Y:S01]  /*7510*/  BSSY B0, `(.L_x_200) ;  /* 0x0000006000007945 */ /* 0x000fe20003800000 */
[----:B------:R-:W-:-:S07]  /*7520*/  IMAD.MOV.U32 R15, RZ, RZ, -0x1 ;  /* 0xffffffffff0f7424 */ /* 0x000fce00078e00ff */
[----:B-----5:R-:W-:Y:S05]  /*7530*/  WARPSYNC.COLLECTIVE R15, `(.L_x_201) ;  /* 0x000000000f0c7348 */ /* 0x020fea0003c00000 */
[----:B------:R-:W-:Y:S02]  /*7540*/  ELECT P6, UR62, PT ;  /* 0x00000000003e782f */ /* 0x000fe400038c0000 */
[----:B------:R-:W-:Y:S01]  /*7550*/  MOV R14, UR62 ;  /* 0x0000003e000e7c02 */ /* 0x000fe20008000f00 */
[----:B-----5:R-:W-:Y:S10]  /*7560*/  ENDCOLLECTIVE ;  /* 0x000000000000791b */ /* 0x020ff40003800000 */
.L_x_201:
[----:B------:R-:W-:Y:S05]  /*7570*/  BSYNC B0 ;  /* 0x0000000000007941 */ /* 0x000fea0003800000 */
.L_x_200:
[----:B------:R-:W-:Y:S05]  /*7580*/  BRA `(.L_x_202) ;  /* 0xfffffff400e87947 */ /* 0x000fea000383ffff */
.L_x_185:
[----:B0-----:R0:W1:Y:S02]  /*7590*/  SYNCS.PHASECHK.TRANS64.TRYWAIT P0, [R7+URZ], R2 ;  /* 0x00000002070075a7 */ /* 0x001064000800017f */
[----:B-1----:R-:W-:Y:S05]  /*75a0*/  @!P0 NANOSLEEP.SYNCS 0x989680 ;  /* 0x009896800000895d */ /* 0x002fea0003900000 */
[----:B------:R-:W1:Y:S02]  /*75b0*/  @!P0 SYNCS.PHASECHK.TRANS64 P0, [R7+URZ], R2 ;  /* 0x00000002070085a7 */ /* 0x000e64000800007f */
[----:B-1----:R-:W-:Y:S05]  /*75c0*/  @!P0 BRA `(.L_x_185) ;  /* 0xfffffffc00f08947 */ /* 0x002fea000383ffff */
[----:B------:R-:W-:Y:S05]  /*75d0*/  BRA `(.L_x_203) ;  /* 0xfffffff800287947 */ /* 0x000fea000383ffff */
.L_x_186:
[----:B0-----:R0:W1:Y:S02]  /*75e0*/  SYNCS.PHASECHK.TRANS64.TRYWAIT P0, [R6+URZ], R3 ;  /* 0x00000003060075a7 */ /* 0x001064000800017f */
[----:B-1----:R-:W-:Y:S05]  /*75f0*/  @!P0 NANOSLEEP.SYNCS 0x989680 ;  /* 0x009896800000895d */ /* 0x002fea0003900000 */
[----:B------:R-:W1:Y:S02]  /*7600*/  @!P0 SYNCS.PHASECHK.TRANS64 P0, [R6+URZ], R3 ;  /* 0x00000003060085a7 */ /* 0x000e64000800007f */
[----:B-1----:R-:W-:Y:S05]  /*7610*/  @!P0 BRA `(.L_x_186) ;  /* 0xfffffffc00f08947 */ /* 0x002fea000383ffff */
[----:B------:R-:W-:Y:S05]  /*7620*/  BRA `(.L_x_204) ;  /* 0xfffffff800387947 */ /* 0x000fea000383ffff */
.L_x_187:
[----:B0-----:R0:W1:Y:S02]  /*7630*/  SYNCS.PHASECHK.TRANS64.TRYWAIT P0, [R7+URZ], R4 ;  /* 0x00000004070075a7 */ /* 0x001064000800017f */
[----:B-1----:R-:W-:Y:S05]  /*7640*/  @!P0 NANOSLEEP.SYNCS 0x989680 ;  /* 0x009896800000895d */ /* 0x002fea0003900000 */
[----:B------:R-:W1:Y:S02]  /*7650*/  @!P0 SYNCS.PHASECHK.TRANS64 P0, [R7+URZ], R4 ;  /* 0x00000004070085a7 */ /* 0x000e64000800007f */
[----:B-1----:R-:W-:Y:S05]  /*7660*/  @!P0 BRA `(.L_x_187) ;  /* 0xfffffffc00f08947 */ /* 0x002fea000383ffff */
[----:B------:R-:W-:Y:S05]  /*7670*/  BRA `(.L_x_205) ;  /* 0xfffffff800487947 */ /* 0x000fea000383ffff */
.L_x_188:
[----:B0-----:R0:W1:Y:S02]  /*7680*/  SYNCS.PHASECHK.TRANS64.TRYWAIT P0, [R6+URZ], R3 ;  /* 0x00000003060075a7 */ /* 0x001064000800017f */
[----:B-1----:R-:W-:Y:S05]  /*7690*/  @!P0 NANOSLEEP.SYNCS 0x989680 ;  /* 0x009896800000895d */ /* 0x002fea0003900000 */
[----:B------:R-:W1:Y:S02]  /*76a0*/  @!P0 SYNCS.PHASECHK.TRANS64 P0, [R6+URZ], R3 ;  /* 0x00000003060085a7 */ /* 0x000e64000800007f */
[----:B-1----:R-:W-:Y:S05]  /*76b0*/  @!P0 BRA `(.L_x_188) ;  /* 0xfffffffc00f08947 */ /* 0x002fea000383ffff */
[----:B------:R-:W-:Y:S05]  /*76c0*/  BRA `(.L_x_206) ;  /* 0xfffffff800587947 */ /* 0x000fea000383ffff */
.L_x_189:
[----:B0-----:R0:W1:Y:S02]  /*76d0*/  SYNCS.PHASECHK.TRANS64.TRYWAIT P0, [R7+URZ], R4 ;  /* 0x00000004070075a7 */ /* 0x001064000800017f */
[----:B-1----:R-:W-:Y:S05]  /*76e0*/  @!P0 NANOSLEEP.SYNCS 0x989680 ;  /* 0x009896800000895d */ /* 0x002fea0003900000 */
[----:B------:R-:W1:Y:S02]  /*76f0*/  @!P0 SYNCS.PHASECHK.TRANS64 P0, [R7+URZ], R4 ;  /* 0x00000004070085a7 */ /* 0x000e64000800007f */
[----:B-1----:R-:W-:Y:S05]  /*7700*/  @!P0 BRA `(.L_x_189) ;  /* 0xfffffffc00f08947 */ /* 0x002fea000383ffff */
[----:B------:R-:W-:Y:S05]  /*7710*/  BRA `(.L_x_207) ;  /* 0xfffffff800687947 */ /* 0x000fea000383ffff */
.L_x_190:
[----:B0-----:R0:W1:Y:S02]  /*7720*/  SYNCS.PHASECHK.TRANS64.TRYWAIT P0, [R6+URZ], R3 ;  /* 0x00000003060075a7 */ /* 0x001064000800017f */
[----:B-1----:R-:W-:Y:S05]  /*7730*/  @!P0 NANOSLEEP.SYNCS 0x989680 ;  /* 0x009896800000895d */ /* 0x002fea0003900000 */
[----:B------:R-:W1:Y:S02]  /*7740*/  @!P0 SYNCS.PHASECHK.TRANS64 P0, [R6+URZ], R3 ;  /* 0x00000003060085a7 */ /* 0x000e64000800007f */
[----:B-1----:R-:W-:Y:S05]  /*7750*/  @!P0 BRA `(.L_x_190) ;  /* 0xfffffffc00f08947 */ /* 0x002fea000383ffff */
[----:B------:R-:W-:Y:S05]  /*7760*/  BRA `(.L_x_208) ;  /* 0xfffffff800787947 */ /* 0x000fea000383ffff */
.L_x_191:
[----:B0-----:R0:W1:Y:S02]  /*7770*/  SYNCS.PHASECHK.TRANS64.TRYWAIT P0, [R7+URZ], R4 ;  /* 0x00000004070075a7 */ /* 0x001064000800017f */
[----:B-1----:R-:W-:Y:S05]  /*7780*/  @!P0 NANOSLEEP.SYNCS 0x989680 ;  /* 0x009896800000895d */ /* 0x002fea0003900000 */
[----:B------:R-:W1:Y:S02]  /*7790*/  @!P0 SYNCS.PHASECHK.TRANS64 P0, [R7+URZ], R4 ;  /* 0x00000004070085a7 */ /* 0x000e64000800007f */
[----:B-1----:R-:W-:Y:S05]  /*77a0*/  @!P0 BRA `(.L_x_191) ;  /* 0xfffffffc00f08947 */ /* 0x002fea000383ffff */
[----:B------:R-:W-:Y:S05]  /*77b0*/  BRA `(.L_x_209) ;  /* 0xfffffff800887947 */ /* 0x000fea000383ffff */
.L_x_192:
[----:B-1----:R1:W2:Y:S02]  /*77c0*/  SYNCS.PHASECHK.TRANS64.TRYWAIT P0, [R6+URZ], R3 ;  /* 0x00000003060075a7 */ /* 0x0022a4000800017f */
[----:B--2---:R-:W-:Y:S05]  /*77d0*/  @!P0 NANOSLEEP.SYNCS 0x989680 ;  /* 0x009896800000895d */ /* 0x004fea0003900000 */
[----:B------:R-:W2:Y:S02]  /*77e0*/  @!P0 SYNCS.PHASECHK.TRANS64 P0, [R6+URZ], R3 ;  /* 0x00000003060085a7 */ /* 0x000ea4000800007f */
[----:B--2---:R-:W-:Y:S05]  /*77f0*/  @!P0 BRA `(.L_x_192) ;  /* 0xfffffffc00f08947 */ /* 0x004fea000383ffff */
[----:B------:R-:W-:Y:S05]  /*7800*/  BRA `(.L_x_210) ;  /* 0xfffffff800907947 */ /* 0x000fea000383ffff */
.L_x_211:
[----:B------:R-:W-:-:S00]  /*7810*/  BRA `(.L_x_211) ;  /* 0xfffffffc00fc7947 */ /* 0x000fc0000383ffff */
[----:B------:R-:W-:-:S00]  /*7820*/  NOP ;  /* 0x0000000000007918 */ /* 0x000fc00000000000 */
        /* <DEDUP_REMOVED lines=13> */
.L_x_212:


//--------------------- .nv.global.init           --------------------------
	.section	.nv.global.init,"aw",@progbits
.nv.global.init:
	.type		$str$22,@object
	.size		$str$22,($str$23 - $str$22)
$str$22:
        /*0000*/ 	.byte	0x6b, 0x5f, 0x74, 0x69, 0x6c, 0x65, 0x5f, 0x63, 0x6f, 0x75, 0x6e, 0x74, 0x20, 0x3e, 0x3d, 0x20
        /*0010*/ 	.byte	0x31, 0x00
	.type		$str$23,@object
	.size		$str$23,(__unnamed_1 - $str$23)
$str$23:
        /*0012*/ 	.byte	0x2f, 0x74, 0x6d, 0x70, 0x2f, 0x63, 0x75, 0x74, 0x6c, 0x61, 0x73, 0x73, 0x5f, 0x73, 0x77, 0x65
        /*0022*/ 	.byte	0x65, 0x70, 0x5f, 0x73, 0x72, 0x63, 0x2f, 0x69, 0x6e, 0x63, 0x6c, 0x75, 0x64, 0x65, 0x2f, 0x63
        /*0032*/ 	.byte	0x75, 0x74, 0x6c, 0x61, 0x73, 0x73, 0x2f, 0x67, 0x65, 0x6d, 0x6d, 0x2f, 0x63, 0x6f, 0x6c, 0x6c
        /*0042*/ 	.byte	0x65, 0x63, 0x74, 0x69, 0x76, 0x65, 0x2f, 0x73, 0x6d, 0x39, 0x30, 0x5f, 0x6d, 0x6d, 0x61, 0x5f
        /*0052*/ 	.byte	0x74, 0x6d, 0x61, 0x5f, 0x67, 0x6d, 0x6d, 0x61, 0x5f, 0x73, 0x73, 0x5f, 0x77, 0x61, 0x72, 0x70
        /*0062*/ 	.byte	0x73, 0x70, 0x65, 0x63, 0x69, 0x61, 0x6c, 0x69, 0x7a, 0x65, 0x64, 0x2e, 0x68, 0x70, 0x70, 0x00
	.type		__unnamed_1,@object
	.size		__unnamed_1,(.L_0 - __unnamed_1)
__unnamed_1:
        /*0072*/ 	.byte	0x76, 0x6f, 0x69, 0x64, 0x20, 0x63, 0x75, 0x74, 0x6c, 0x61, 0x73, 0x73, 0x3a, 0x3a, 0x67, 0x65
        /* <DEDUP_REMOVED lines=176> */
        /*0b82*/ 	.byte	0x79, 0x5d, 0x00
.L_0:


//--------------------- .nv.shared._ZN7cutlass13device_kernelINS_4gemm6kernel13GemmUniversalIN4cute5tupleIJiiiiEEENS1_10collective13CollectiveMmaINS1_34MainloopSm90TmaGmmaWarpSpecializedILi9ENS5_IJNS4_1CILi4EEENSA_ILi2EEENSA_ILi1EEEEEENS1_32KernelTmaWarpSpecializedPingpongEEENS5_IJNSA_ILi64EEENSA_ILi128EEENSA_ILi32EEEEEEfNS5_IJlSD_lEEEfSL_NS4_8TiledMMAINS4_8MMA_AtomIJNS4_4SM904GMMA30MMA_64x128x8_F32TF32TF32_SS_TNILNSP_7ScaleInE1ELSR_1EEEEEENS4_6LayoutINS5_IJSD_SD_SD_EEENS5_IJNSA_ILi0EEESW_SW_EEEEENS5_IJNS4_10UnderscoreESZ_SZ_EEEEENS4_23SM90_TMA_LOAD_MULTICASTENS4_14ComposedLayoutINS4_7SwizzleILi3ELi4ELi3EEENS4_18smem_ptr_flag_bitsILi32EEENSU_INS5_IJNSA_ILi8EEESJ_EEENS5_IJSJ_SD_EEEEEEEvNS4_8identityES12_S1C_vS1D_EENS_8epilogue10collective6detail29Sm90TmaWarpSpecializedAdapterINS1G_15DefaultEpilogueIfSL_SL_NS1F_6thread17LinearCombinationIfLi1EffLNS1K_9ScaleType4KindE0ELNS_15FloatRoundStyleE2EfEENS1_15EpilogueDefaultEEEEEvvEEEEvNT_6ParamsE --------------------------
	.section	.nv.shared._ZN7cutlass13device_kernelINS_4gemm6kernel13GemmUniversalIN4cute5tupleIJiiiiEEENS1_10collective13CollectiveMmaINS1_34MainloopSm90TmaGmmaWarpSpecializedILi9ENS5_IJNS4_1CILi4EEENSA_ILi2EEENSA_ILi1EEEEEENS1_32KernelTmaWarpSpecializedPingpongEEENS5_IJNSA_ILi64EEENSA_ILi128EEENSA_ILi32EEEEEEfNS5_IJlSD_lEEEfSL_NS4_8TiledMMAINS4_8MMA_AtomIJNS4_4SM904GMMA30MMA_64x128x8_F32TF32TF32_SS_TNILNSP_7ScaleInE1ELSR_1EEEEEENS4_6LayoutINS5_IJSD_SD_SD_EEENS5_IJNSA_ILi0EEESW_SW_EEEEENS5_IJNS4_10UnderscoreESZ_SZ_EEEEENS4_23SM90_TMA_LOAD_MULTICASTENS4_14ComposedLayoutINS4_7SwizzleILi3ELi4ELi3EEENS4_18smem_ptr_flag_bitsILi32EEENSU_INS5_IJNSA_ILi8EEESJ_EEENS5_IJSJ_SD_EEEEEEEvNS4_8identityES12_S1C_vS1D_EENS_8epilogue10collective6detail29Sm90TmaWarpSpecializedAdapterINS1G_15DefaultEpilogueIfSL_SL_NS1F_6thread17LinearCombinationIfLi1EffLNS1K_9ScaleType4KindE0ELNS_15FloatRoundStyleE2EfEENS1_15EpilogueDefaultEEEEEvvEEEEvNT_6ParamsE,"aw",@nobits
	.sectionflags	@""
	.align	16
	.zero		1024


//--------------------- .nv.shared.reserved.0     --------------------------
	.section	.nv.shared.reserved.0,"aw",@nobits
	.weak		__nv_reservedSMEM_offset_0_alias
	.size		__nv_reservedSMEM_offset_0_alias, 0, 0
	.other		__nv_reservedSMEM_offset_0_alias,@"STO_CUDA_RESERVED_SHARED STV_DEFAULT"
__nv_reservedSMEM_offset_0_alias:
	.zero		0


//--------------------- .nv.global                --------------------------
	.section	.nv.global,"aw",@nobits
.nv.global:
	.type		_ZN40_INTERNAL_f261b75e_4_k_cu_307dbf26_192344cute1_E,@object
	.size		_ZN40_INTERNAL_f261b75e_4_k_cu_307dbf26_192344cute1_E,(_ZN40_INTERNAL_f261b75e_4_k_cu_307dbf26_192344cuda3std3__45__cpo6cbeginE - _ZN40_INTERNAL_f261b75e_4_k_cu_307dbf26_192344cute1_E)
_ZN40_INTERNAL_f261b75e_4_k_cu_307dbf26_192344cute1_E:
	.zero		1
	.type		_ZN40_INTERNAL_f261b75e_4_k_cu_307dbf26_192344cuda3std3__45__cpo6cbeginE,@object
	.size		_ZN40_INTERNAL_f261b75e_4_k_cu_307dbf26_192344cuda3std3__45__cpo6cbeginE,(_ZN40_INTERNAL_f261b75e_4_k_cu_307dbf26_192344cuda3std3__48in_placeE - _ZN40_INTERNAL_f261b75e_4_k_cu_307dbf26_192344cuda3std3__45__cpo6cbeginE)
_ZN40_INTERNAL_f261b75e_4_k_cu_307dbf26_192344cuda3std3__45__cpo6cbeginE:
	.zero		1
	.type		_ZN40_INTERNAL_f261b75e_4_k_cu_307dbf26_192344cuda3std3__48in_placeE,@object
	.size		_ZN40_INTERNAL_f261b75e_4_k_cu_307dbf26_192344cuda3std3__48in_placeE,(_ZN40_INTERNAL_f261b75e_4_k_cu_307dbf26_192344cuda3std6ranges3__45__cpo9iter_moveE - _ZN40_INTERNAL_f261b75e_4_k_cu_307dbf26_192344cuda3std3__48in_placeE)
_ZN40_INTERNAL_f261b75e_4_k_cu_307dbf26_192344cuda3std3__48in_placeE:
	.zero		1
	.type		_ZN40_INTERNAL_f261b75e_4_k_cu_307dbf26_192344cuda3std6ranges3__45__cpo9iter_moveE,@object
	.size		_ZN40_INTERNAL_f261b75e_4_k_cu_307dbf26_192344cuda3std6ranges3__45__cpo9iter_moveE,(_ZN40_INTERNAL_f261b75e_4_k_cu_307dbf26_192344cuda3std3__45__cpo5beginE - _ZN40_INTERNAL_f261b75e_4_k_cu_307dbf26_192344cuda3std6ranges3__45__cpo9iter_moveE)
_ZN40_INTERNAL_f261b75e_4_k_cu_307dbf26_192344cuda3std6ranges3__45__cpo9iter_moveE:
	.zero		1
	.type		_ZN40_INTERNAL_f261b75e_4_k_cu_307dbf26_192344cuda3std3__45__cpo5beginE,@object
	.size		_ZN40_INTERNAL_f261b75e_4_k_cu_307dbf26_192344cuda3std3__45__cpo5beginE,(_ZN40_INTERNAL_f261b75e_4_k_cu_307dbf26_192344cuda3std3__442_GLOBAL__N__f261b75e_4_k_cu_307dbf26_192346ignoreE - _ZN40_INTERNAL_f261b75e_4_k_cu_307dbf26_192344cuda3std3__45__cpo5beginE)
_ZN40_INTERNAL_f261b75e_4_k_cu_307dbf26_192344cuda3std3__45__cpo5beginE:
	.zero		1
	.type		_ZN40_INTERNAL_f261b75e_4_k_cu_307dbf26_192344cuda3std3__442_GLOBAL__N__f261b75e_4_k_cu_307dbf26_192346ignoreE,@object
	.size		_ZN40_INTERNAL_f261b75e_4_k_cu_307dbf26_192344cuda3std3__442_GLOBAL__N__f261b75e_4_k_cu_307dbf26_192346ignoreE,(_ZN40_INTERNAL_f261b75e_4_k_cu_307dbf26_192344cute7productE - _ZN40_INTERNAL_f261b75e_4_k_cu_307dbf26_192344cuda3std3__442_GLOBAL__N__f261b75e_4_k_cu_307dbf26_192346ignoreE)
_ZN40_INTERNAL_f261b75e_4_k_cu_307dbf26_192344cuda3std3__442_GLOBAL__N__f261b75e_4_k_cu_307dbf26_192346ignoreE:
	.zero		1
	.type		_ZN40_INTERNAL_f261b75e_4_k_cu_307dbf26_192344cute7productE,@object
	.size		_ZN40_INTERNAL_f261b75e_4_k_cu_307dbf26_192344cute7productE,(_ZN40_INTERNAL_f261b75e_4_k_cu_307dbf26_192344cuda3std3__45__cpo3endE - _ZN40_INTERNAL_f261b75e_4_k_cu_307dbf26_192344cute7productE)
_ZN40_INTERNAL_f261b75e_4_k_cu_307dbf26_192344cute7productE:
	.zero		1
	.type		_ZN40_INTERNAL_f261b75e_4_k_cu_307dbf26_192344cuda3std3__45__cpo3endE,@object
	.size		_ZN40_INTERNAL_f261b75e_4_k_cu_307dbf26_192344cuda3std3__45__cpo3endE,(_ZN40_INTERNAL_f261b75e_4_k_cu_307dbf26_192344cuda3std3__419piecewise_constructE - _ZN40_INTERNAL_f261b75e_4_k_cu_307dbf26_192344cuda3std3__45__cpo3endE)
_ZN40_INTERNAL_f261b75e_4_k_cu_307dbf26_192344cuda3std3__45__cpo3endE:
	.zero		1
	.type		_ZN40_INTERNAL_f261b75e_4_k_cu_307dbf26_192344cuda3std3__419piecewise_constructE,@object
	.size		_ZN40_INTERNAL_f261b75e_4_k_cu_307dbf26_192344cuda3std3__419piecewise_constructE,(_ZN40_INTERNAL_f261b75e_4_k_cu_307dbf26_192344cuda3std3__45__cpo4cendE - _ZN40_INTERNAL_f261b75e_4_k_cu_307dbf26_192344cuda3std3__419piecewise_constructE)
_ZN40_INTERNAL_f261b75e_4_k_cu_307dbf26_192344cuda3std3__419piecewise_constructE:
	.zero		1
	.type		_ZN40_INTERNAL_f261b75e_4_k_cu_307dbf26_192344cuda3std3__45__cpo4cendE,@object
	.size		_ZN40_INTERNAL_f261b75e_4_k_cu_307dbf26_192344cuda3std3__45__cpo4cendE,(_ZN40_INTERNAL_f261b75e_4_k_cu_307dbf26_192344cuda3std6ranges3__45__cpo4swapE - _ZN40_INTERNAL_f261b75e_4_k_cu_307dbf26_192344cuda3std3__45__cpo4cendE)
_ZN40_INTERNAL_f261b75e_4_k_cu_307dbf26_192344cuda3std3__45__cpo4cendE:
	.zero		1
	.type		_ZN40_INTERNAL_f261b75e_4_k_cu_307dbf26_192344cuda3std6ranges3__45__cpo4swapE,@object
	.size		_ZN40_INTERNAL_f261b75e_4_k_cu_307dbf26_192344cuda3std6ranges3__45__cpo4swapE,(.L_8 - _ZN40_INTERNAL_f261b75e_4_k_cu_307dbf26_192344cuda3std6ranges3__45__cpo4swapE)
_ZN40_INTERNAL_f261b75e_4_k_cu_307dbf26_192344cuda3std6ranges3__45__cpo4swapE:
	.zero		1
.L_8:


//--------------------- .nv.constant0._ZN7cutlass13device_kernelINS_4gemm6kernel13GemmUniversalIN4cute5tupleIJiiiiEEENS1_10collective13CollectiveMmaINS1_34MainloopSm90TmaGmmaWarpSpecializedILi9ENS5_IJNS4_1CILi4EEENSA_ILi2EEENSA_ILi1EEEEEENS1_32KernelTmaWarpSpecializedPingpongEEENS5_IJNSA_ILi64EEENSA_ILi128EEENSA_ILi32EEEEEEfNS5_IJlSD_lEEEfSL_NS4_8TiledMMAINS4_8MMA_AtomIJNS4_4SM904GMMA30MMA_64x128x8_F32TF32TF32_SS_TNILNSP_7ScaleInE1ELSR_1EEEEEENS4_6LayoutINS5_IJSD_SD_SD_EEENS5_IJNSA_ILi0EEESW_SW_EEEEENS5_IJNS4_10UnderscoreESZ_SZ_EEEEENS4_23SM90_TMA_LOAD_MULTICASTENS4_14ComposedLayoutINS4_7SwizzleILi3ELi4ELi3EEENS4_18smem_ptr_flag_bitsILi32EEENSU_INS5_IJNSA_ILi8EEESJ_EEENS5_IJSJ_SD_EEEEEEEvNS4_8identityES12_S1C_vS1D_EENS_8epilogue10collective6detail29Sm90TmaWarpSpecializedAdapterINS1G_15DefaultEpilogueIfSL_SL_NS1F_6thread17LinearCombinationIfLi1EffLNS1K_9ScaleType4KindE0ELNS_15FloatRoundStyleE2EfEENS1_15EpilogueDefaultEEEEEvvEEEEvNT_6ParamsE --------------------------
	.section	.nv.constant0._ZN7cutlass13device_kernelINS_4gemm6kernel13GemmUniversalIN4cute5tupleIJiiiiEEENS1_10collective13CollectiveMmaINS1_34MainloopSm90TmaGmmaWarpSpecializedILi9ENS5_IJNS4_1CILi4EEENSA_ILi2EEENSA_ILi1EEEEEENS1_32KernelTmaWarpSpecializedPingpongEEENS5_IJNSA_ILi64EEENSA_ILi128EEENSA_ILi32EEEEEEfNS5_IJlSD_lEEEfSL_NS4_8TiledMMAINS4_8MMA_AtomIJNS4_4SM904GMMA30MMA_64x128x8_F32TF32TF32_SS_TNILNSP_7ScaleInE1ELSR_1EEEEEENS4_6LayoutINS5_IJSD_SD_SD_EEENS5_IJNSA_ILi0EEESW_SW_EEEEENS5_IJNS4_10UnderscoreESZ_SZ_EEEEENS4_23SM90_TMA_LOAD_MULTICASTENS4_14ComposedLayoutINS4_7SwizzleILi3ELi4ELi3EEENS4_18smem_ptr_flag_bitsILi32EEENSU_INS5_IJNSA_ILi8EEESJ_EEENS5_IJSJ_SD_EEEEEEEvNS4_8identityES12_S1C_vS1D_EENS_8epilogue10collective6detail29Sm90TmaWarpSpecializedAdapterINS1G_15DefaultEpilogueIfSL_SL_NS1F_6thread17LinearCombinationIfLi1EffLNS1K_9ScaleType4KindE0ELNS_15FloatRoundStyleE2EfEENS1_15EpilogueDefaultEEEEEvvEEEEvNT_6ParamsE,"a",@progbits
	.sectionflags	@""
	.align	4
.nv.constant0._ZN7cutlass13device_kernelINS_4gemm6kernel13GemmUniversalIN4cute5tupleIJiiiiEEENS1_10collective13CollectiveMmaINS1_34MainloopSm90TmaGmmaWarpSpecializedILi9ENS5_IJNS4_1CILi4EEENSA_ILi2EEENSA_ILi1EEEEEENS1_32KernelTmaWarpSpecializedPingpongEEENS5_IJNSA_ILi64EEENSA_ILi128EEENSA_ILi32EEEEEEfNS5_IJlSD_lEEEfSL_NS4_8TiledMMAINS4_8MMA_AtomIJNS4_4SM904GMMA30MMA_64x128x8_F32TF32TF32_SS_TNILNSP_7ScaleInE1ELSR_1EEEEEENS4_6LayoutINS5_IJSD_SD_SD_EEENS5_IJNSA_ILi0EEESW_SW_EEEEENS5_IJNS4_10UnderscoreESZ_SZ_EEEEENS4_23SM90_TMA_LOAD_MULTICASTENS4_14ComposedLayoutINS4_7SwizzleILi3ELi4ELi3EEENS4_18smem_ptr_flag_bitsILi32EEENSU_INS5_IJNSA_ILi8EEESJ_EEENS5_IJSJ_SD_EEEEEEEvNS4_8identityES12_S1C_vS1D_EENS_8epilogue10collective6detail29Sm90TmaWarpSpecializedAdapterINS1G_15DefaultEpilogueIfSL_SL_NS1F_6thread17LinearCombinationIfLi1EffLNS1K_9ScaleType4KindE0ELNS_15FloatRoundStyleE2EfEENS1_15EpilogueDefaultEEEEEvvEEEEvNT_6ParamsE:
	.zero		1664


//--------------------- SYMBOLS --------------------------

	.type		.nv.reservedSmem.offset0,@object
	.size		.nv.reservedSmem.offset0,0x4
	.type		__assertfail,@function
